	.target	sm_100a

	.elftype	@"ET_EXEC"


//--------------------- .note.nv.tkinfo           --------------------------
	.section	.note.nv.tkinfo,"",@"SHT_NOTE"
	.sectionflags	@"SHF_NOTE_NV_TKINFO"
	.tkinfo
        /*0018*/ 	.word	0x00000002
        /*0030*/ 	.string	""
        /*0030*/ 	.string	"ptxas"
        /*0030*/ 	.string	"Cuda compilation tools, release 13.0, V13.0.88"
        /*0030*/ 	.string	"Build cuda_13.0.r13.0/compiler.36424714_0"
        /*0030*/ 	.string	"-arch sm_100a -m 64 "



//--------------------- .note.nv.cuinfo           --------------------------
	.section	.note.nv.cuinfo,"",@"SHT_NOTE"
	.sectionflags	@"SHF_NOTE_NV_CUINFO"
        /*0018*/ 	.short	0x0002
        /*001a*/ 	.short	0x0064
        /*001c*/ 	.short	0x0082
	.zero		2


//--------------------- .nv.info                  --------------------------
	.section	.nv.info,"",@"SHT_CUDA_INFO"
	.align	4


	//----- nvinfo : EIATTR_REGCOUNT
	.align		4
        /*0000*/ 	.byte	0x04, 0x2f
        /*0002*/ 	.short	(.L_19 - .L_18)
	.align		4
.L_18:
        /*0004*/ 	.word	index@(_ZN7cutlass13device_kernelINS_4gemm6kernel13GemmUniversalIN4cute5tupleIJiiiiEEENS1_10collective13CollectiveMmaINS1_35MainloopSm100TmaUmmaWarpSpecializedILi17ELi2ELi4ENS5_IJNS4_1CILi1EEESB_SB_EEEEENS5_IJNSA_ILi64EEENSA_ILi128EEESE_EEEaNS5_IJlSB_lEEEaSH_NS4_8TiledMMAINS4_8MMA_AtomIJNS4_15SM100_MMA_S8_SSIaaiLi64ELi128ELNS4_4UMMA5MajorE0ELSM_0ELNSL_8SaturateE0EEEEEENS4_6LayoutISC_NS5_IJNSA_ILi0EEESR_SR_EEEEENS5_IJNS4_10UnderscoreESU_SU_EEEEENS4_13SM90_TMA_LOADENS4_14ComposedLayoutINS4_7SwizzleILi2ELi4ELi3EEENS4_18smem_ptr_flag_bitsILi8EEENSQ_INS5_IJNSA_ILi8EEESE_EEENS5_IJSE_SB_EEEEEEEvNS4_8identityESX_S17_vS18_EENS_8epilogue10collective18CollectiveEpilogueINS1A_23Sm100TmaWarpSpecializedILi2ELi2ELi32ELb0ELb0EEEJSG_NS5_IJNSQ_ISE_SB_EES1F_EEEaSH_aSH_NS1A_6fusion15FusionCallbacksIS1E_NS1H_17LinearCombinationIaiaiLNS_15FloatRoundStyleE2EEESG_S1G_JEEENS4_5SM1004TMEM4LOAD26SM100_TMEM_LOAD_16dp32b32xESX_S17_NS4_39AutoVectorizingCopyWithAssumedAlignmentILi128EEENS4_14SM90_TMA_STOREES17_S1S_S1S_EEEvvEEEEvNT_6ParamsE)
        /*0008*/ 	.word	0x0000007a


	//----- nvinfo : EIATTR_FRAME_SIZE
	.align		4
.L_19:
        /*000c*/ 	.byte	0x04, 0x11
        /*000e*/ 	.short	(.L_21 - .L_20)
	.align		4
.L_20:
        /*0010*/ 	.word	index@($__internal_2_$__cuda_sm10x_tcgen05_guardrail_trap_unallocated_columns_being_dealloced)
        /*0014*/ 	.word	0x00000000


	//----- nvinfo : EIATTR_FRAME_SIZE
	.align		4
.L_21:
        /*0018*/ 	.byte	0x04, 0x11
        /*001a*/ 	.short	(.L_23 - .L_22)
	.align		4
.L_22:
        /*001c*/ 	.word	index@($__internal_1_$__cuda_sm10x_tcgen05_guardrail_trap_phase_invalid_during_alloc)
        /*0020*/ 	.word	0x00000000


	//----- nvinfo : EIATTR_FRAME_SIZE
	.align		4
.L_23:
        /*0024*/ 	.byte	0x04, 0x11
        /*0026*/ 	.short	(.L_25 - .L_24)
	.align		4
.L_24:
        /*0028*/ 	.word	index@($__internal_0_$__cuda_sm10x_tcgen05_guardrail_trap_col_being_dealloced_not_returned_by_alloc)
        /*002c*/ 	.word	0x00000000


	//----- nvinfo : EIATTR_FRAME_SIZE
	.align		4
.L_25:
        /*0030*/ 	.byte	0x04, 0x11
        /*0032*/ 	.short	(.L_27 - .L_26)
	.align		4
.L_26:
        /*0034*/ 	.word	index@(_ZN7cutlass13device_kernelINS_4gemm6kernel13GemmUniversalIN4cute5tupleIJiiiiEEENS1_10collective13CollectiveMmaINS1_35MainloopSm100TmaUmmaWarpSpecializedILi17ELi2ELi4ENS5_IJNS4_1CILi1EEESB_SB_EEEEENS5_IJNSA_ILi64EEENSA_ILi128EEESE_EEEaNS5_IJlSB_lEEEaSH_NS4_8TiledMMAINS4_8MMA_AtomIJNS4_15SM100_MMA_S8_SSIaaiLi64ELi128ELNS4_4UMMA5MajorE0ELSM_0ELNSL_8SaturateE0EEEEEENS4_6LayoutISC_NS5_IJNSA_ILi0EEESR_SR_EEEEENS5_IJNS4_10UnderscoreESU_SU_EEEEENS4_13SM90_TMA_LOADENS4_14ComposedLayoutINS4_7SwizzleILi2ELi4ELi3EEENS4_18smem_ptr_flag_bitsILi8EEENSQ_INS5_IJNSA_ILi8EEESE_EEENS5_IJSE_SB_EEEEEEEvNS4_8identityESX_S17_vS18_EENS_8epilogue10collective18CollectiveEpilogueINS1A_23Sm100TmaWarpSpecializedILi2ELi2ELi32ELb0ELb0EEEJSG_NS5_IJNSQ_ISE_SB_EES1F_EEEaSH_aSH_NS1A_6fusion15FusionCallbacksIS1E_NS1H_17LinearCombinationIaiaiLNS_15FloatRoundStyleE2EEESG_S1G_JEEENS4_5SM1004TMEM4LOAD26SM100_TMEM_LOAD_16dp32b32xESX_S17_NS4_39AutoVectorizingCopyWithAssumedAlignmentILi128EEENS4_14SM90_TMA_STOREES17_S1S_S1S_EEEvvEEEEvNT_6ParamsE)
        /*0038*/ 	.word	0x00000000


	//----- nvinfo : EIATTR_MIN_STACK_SIZE
	.align		4
.L_27:
        /*003c*/ 	.byte	0x04, 0x12
        /*003e*/ 	.short	(.L_29 - .L_28)
	.align		4
.L_28:
        /*0040*/ 	.word	index@(_ZN7cutlass13device_kernelINS_4gemm6kernel13GemmUniversalIN4cute5tupleIJiiiiEEENS1_10collective13CollectiveMmaINS1_35MainloopSm100TmaUmmaWarpSpecializedILi17ELi2ELi4ENS5_IJNS4_1CILi1EEESB_SB_EEEEENS5_IJNSA_ILi64EEENSA_ILi128EEESE_EEEaNS5_IJlSB_lEEEaSH_NS4_8TiledMMAINS4_8MMA_AtomIJNS4_15SM100_MMA_S8_SSIaaiLi64ELi128ELNS4_4UMMA5MajorE0ELSM_0ELNSL_8SaturateE0EEEEEENS4_6LayoutISC_NS5_IJNSA_ILi0EEESR_SR_EEEEENS5_IJNS4_10UnderscoreESU_SU_EEEEENS4_13SM90_TMA_LOADENS4_14ComposedLayoutINS4_7SwizzleILi2ELi4ELi3EEENS4_18smem_ptr_flag_bitsILi8EEENSQ_INS5_IJNSA_ILi8EEESE_EEENS5_IJSE_SB_EEEEEEEvNS4_8identityESX_S17_vS18_EENS_8epilogue10collective18CollectiveEpilogueINS1A_23Sm100TmaWarpSpecializedILi2ELi2ELi32ELb0ELb0EEEJSG_NS5_IJNSQ_ISE_SB_EES1F_EEEaSH_aSH_NS1A_6fusion15FusionCallbacksIS1E_NS1H_17LinearCombinationIaiaiLNS_15FloatRoundStyleE2EEESG_S1G_JEEENS4_5SM1004TMEM4LOAD26SM100_TMEM_LOAD_16dp32b32xESX_S17_NS4_39AutoVectorizingCopyWithAssumedAlignmentILi128EEENS4_14SM90_TMA_STOREES17_S1S_S1S_EEEvvEEEEvNT_6ParamsE)
        /*0044*/ 	.word	0x00000000
.L_29:


//--------------------- .nv.compat                --------------------------
	.section	.nv.compat,"",@"SHT_CUDA_COMPAT_INFO"
	.align	4
        /*0000*/ 	.byte	0x02, 0x09, 0x01, 0x00, 0x02, 0x02, 0x03, 0x00, 0x02, 0x05, 0x06, 0x00, 0x03, 0x07, 0x01, 0x01
        /*0010*/ 	.byte	0x02, 0x03, 0x01, 0x00, 0x02, 0x06, 0x01, 0x00, 0x04, 0x0b, 0x08, 0x00, 0x01, 0x00, 0x00, 0x00
        /*0020*/ 	.byte	0x00, 0x00, 0x00, 0x00


//--------------------- .nv.info._ZN7cutlass13device_kernelINS_4gemm6kernel13GemmUniversalIN4cute5tupleIJiiiiEEENS1_10collective13CollectiveMmaINS1_35MainloopSm100TmaUmmaWarpSpecializedILi17ELi2ELi4ENS5_IJNS4_1CILi1EEESB_SB_EEEEENS5_IJNSA_ILi64EEENSA_ILi128EEESE_EEEaNS5_IJlSB_lEEEaSH_NS4_8TiledMMAINS4_8MMA_AtomIJNS4_15SM100_MMA_S8_SSIaaiLi64ELi128ELNS4_4UMMA5MajorE0ELSM_0ELNSL_8SaturateE0EEEEEENS4_6LayoutISC_NS5_IJNSA_ILi0EEESR_SR_EEEEENS5_IJNS4_10UnderscoreESU_SU_EEEEENS4_13SM90_TMA_LOADENS4_14ComposedLayoutINS4_7SwizzleILi2ELi4ELi3EEENS4_18smem_ptr_flag_bitsILi8EEENSQ_INS5_IJNSA_ILi8EEESE_EEENS5_IJSE_SB_EEEEEEEvNS4_8identityESX_S17_vS18_EENS_8epilogue10collective18CollectiveEpilogueINS1A_23Sm100TmaWarpSpecializedILi2ELi2ELi32ELb0ELb0EEEJSG_NS5_IJNSQ_ISE_SB_EES1F_EEEaSH_aSH_NS1A_6fusion15FusionCallbacksIS1E_NS1H_17LinearCombinationIaiaiLNS_15FloatRoundStyleE2EEESG_S1G_JEEENS4_5SM1004TMEM4LOAD26SM100_TMEM_LOAD_16dp32b32xESX_S17_NS4_39AutoVectorizingCopyWithAssumedAlignmentILi128EEENS4_14SM90_TMA_STOREES17_S1S_S1S_EEEvvEEEEvNT_6ParamsE --------------------------
	.section	.nv.info._ZN7cutlass13device_kernelINS_4gemm6kernel13GemmUniversalIN4cute5tupleIJiiiiEEENS1_10collective13CollectiveMmaINS1_35MainloopSm100TmaUmmaWarpSpecializedILi17ELi2ELi4ENS5_IJNS4_1CILi1EEESB_SB_EEEEENS5_IJNSA_ILi64EEENSA_ILi128EEESE_EEEaNS5_IJlSB_lEEEaSH_NS4_8TiledMMAINS4_8MMA_AtomIJNS4_15SM100_MMA_S8_SSIaaiLi64ELi128ELNS4_4UMMA5MajorE0ELSM_0ELNSL_8SaturateE0EEEEEENS4_6LayoutISC_NS5_IJNSA_ILi0EEESR_SR_EEEEENS5_IJNS4_10UnderscoreESU_SU_EEEEENS4_13SM90_TMA_LOADENS4_14ComposedLayoutINS4_7SwizzleILi2ELi4ELi3EEENS4_18smem_ptr_flag_bitsILi8EEENSQ_INS5_IJNSA_ILi8EEESE_EEENS5_IJSE_SB_EEEEEEEvNS4_8identityESX_S17_vS18_EENS_8epilogue10collective18CollectiveEpilogueINS1A_23Sm100TmaWarpSpecializedILi2ELi2ELi32ELb0ELb0EEEJSG_NS5_IJNSQ_ISE_SB_EES1F_EEEaSH_aSH_NS1A_6fusion15FusionCallbacksIS1E_NS1H_17LinearCombinationIaiaiLNS_15FloatRoundStyleE2EEESG_S1G_JEEENS4_5SM1004TMEM4LOAD26SM100_TMEM_LOAD_16dp32b32xESX_S17_NS4_39AutoVectorizingCopyWithAssumedAlignmentILi128EEENS4_14SM90_TMA_STOREES17_S1S_S1S_EEEvvEEEEvNT_6ParamsE,"",@"SHT_CUDA_INFO"
	.sectionflags	@""
	.align	4


	//----- nvinfo : EIATTR_CUDA_API_VERSION
	.align		4
        /*0000*/ 	.byte	0x04, 0x37
        /*0002*/ 	.short	(.L_31 - .L_30)
.L_30:
        /*0004*/ 	.word	0x00000082


	//----- nvinfo : EIATTR_KPARAM_INFO
	.align		4
.L_31:
        /*0008*/ 	.byte	0x04, 0x17
        /*000a*/ 	.short	(.L_33 - .L_32)
.L_32:
        /*000c*/ 	.word	0x00000000
        /*0010*/ 	.short	0x0000
        /*0012*/ 	.short	0x0000
        /*0014*/ 	.byte	0x00, 0xf0, 0x01, 0x20


	//----- nvinfo : EIATTR_AT_ENTRY_FRAGMENTS
	.align		4
.L_33:
        /*0018*/ 	.byte	0x04, 0x4f
        /*001a*/ 	.short	(.L_35 - .L_34)


	//   ....[0]....
.L_34:
        /*001c*/ 	.word	0x00000006


	//----- nvinfo : EIATTR_RESERVED_SMEM_USED
	.align		4
.L_35:
        /*0020*/ 	.byte	0x01, 0x41
	.zero		2


	//----- nvinfo : EIATTR_SPARSE_MMA_MASK
	.align		4
        /*0024*/ 	.byte	0x03, 0x50
        /*0026*/ 	.short	0x0000


	//----- nvinfo : EIATTR_TCGEN05_1CTA_USED
	.align		4
        /*0028*/ 	.byte	0x01, 0x51
	.zero		2


	//----- nvinfo : EIATTR_MAXREG_COUNT
	.align		4
        /*002c*/ 	.byte	0x03, 0x1b
        /*002e*/ 	.short	0x00ff


	//----- nvinfo : EIATTR_NUM_BARRIERS
	.align		4
        /*0030*/ 	.byte	0x02, 0x4c
        /*0032*/ 	.byte	0x07
	.zero		1


	//----- nvinfo : EIATTR_EXTERNS
	.align		4
        /*0034*/ 	.byte	0x04, 0x0f
        /*0036*/ 	.short	(.L_37 - .L_36)


	//   ....[0]....
	.align		4
.L_36:
        /*0038*/ 	.word	index@(__assertfail)


	//----- nvinfo : EIATTR_MERCURY_ISA_VERSION
	.align		4
.L_37:
        /*003c*/ 	.byte	0x03, 0x5f
        /*003e*/ 	.short	0x0101


	//----- nvinfo : EIATTR_INT_WARP_WIDE_INSTR_OFFSETS
	.align		4
        /*0040*/ 	.byte	0x04, 0x31
        /*0042*/ 	.short	(.L_39 - .L_38)


	//   ....[0]....
.L_38:
        /*0044*/ 	.word	0x00001f70


	//   ....[1]....
        /*0048*/ 	.word	0x00004090


	//   ....[2]....
        /*004c*/ 	.word	0x000040b0


	//   ....[3]....
        /*0050*/ 	.word	0x000040e0


	//   ....[4]....
        /*0054*/ 	.word	0x00004a10


	//   ....[5]....
        /*0058*/ 	.word	0x00004a80


	//   ....[6]....
        /*005c*/ 	.word	0x00004c60


	//   ....[7]....
        /*0060*/ 	.word	0x00004dc0


	//----- nvinfo : EIATTR_COOP_GROUP_MASK_REGIDS
	.align		4
.L_39:
        /*0064*/ 	.byte	0x04, 0x29
        /*0066*/ 	.short	(.L_41 - .L_40)


	//   ....[0]....
.L_40:
        /*0068*/ 	.word	0xffffffff


	//   ....[1]....
        /*006c*/ 	.word	0xffffffff


	//   ....[2]....
        /*0070*/ 	.word	0xffffffff


	//   ....[3]....
        /*0074*/ 	.word	0xffffffff


	//   ....[4]....
        /*0078*/ 	.word	0xffffffff


	//   ....[5]....
        /*007c*/ 	.word	0xffffffff


	//   ....[6]....
        /*0080*/ 	.word	0xffffffff


	//   ....[7]....
        /*0084*/ 	.word	0xffffffff


	//   ....[8]....
        /*0088*/ 	.word	0xffffffff


	//   ....[9]....
        /*008c*/ 	.word	0xffffffff


	//   ....[10]....
        /*0090*/ 	.word	0xffffffff


	//   ....[11]....
        /*0094*/ 	.word	0xffffffff


	//   ....[12]....
        /*0098*/ 	.word	0xffffffff


	//----- nvinfo : EIATTR_COOP_GROUP_INSTR_OFFSETS
	.align		4
.L_41:
        /*009c*/ 	.byte	0x04, 0x28
        /*009e*/ 	.short	(.L_43 - .L_42)


	//   ....[0]....
.L_42:
        /*00a0*/ 	.word	0x00000090


	//   ....[1]....
        /*00a4*/ 	.word	0x000004d0


	//   ....[2]....
        /*00a8*/ 	.word	0x00000810


	//   ....[3]....
        /*00ac*/ 	.word	0x00000970


	//   ....[4]....
        /*00b0*/ 	.word	0x00000a70


	//   ....[5]....
        /*00b4*/ 	.word	0x00000be0


	//   ....[6]....
        /*00b8*/ 	.word	0x00000d80


	//   ....[7]....
        /*00bc*/ 	.word	0x00001e50


	//   ....[8]....
        /*00c0*/ 	.word	0x00003380


	//   ....[9]....
        /*00c4*/ 	.word	0x00003590


	//   ....[10]....
        /*00c8*/ 	.word	0x000035c0


	//   ....[11]....
        /*00cc*/ 	.word	0x00003f70


	//   ....[12]....
        /*00d0*/ 	.word	0x000041a0


	//----- nvinfo : EIATTR_VRC_CTA_INIT_COUNT
	.align		4
.L_43:
        /*00d4*/ 	.byte	0x02, 0x4a
        /*00d6*/ 	.byte	0x80
	.zero		1


	//----- nvinfo : EIATTR_SYSCALL_OFFSETS
	.align		4
        /*00d8*/ 	.byte	0x04, 0x46
        /*00da*/ 	.short	(.L_45 - .L_44)


	//   ....[0]....
.L_44:
        /*00dc*/ 	.word	0x00005810


	//   ....[1]....
        /*00e0*/ 	.word	0x00005950


	//   ....[2]....
        /*00e4*/ 	.word	0x00006150


	//   ....[3]....
        /*00e8*/ 	.word	0x00006ef0


	//----- nvinfo : EIATTR_MBARRIER_INSTR_OFFSETS
	.align		4
.L_45:
        /*00ec*/ 	.byte	0x04, 0x39
        /*00ee*/ 	.short	(.L_47 - .L_46)


	//   ....[0]....
.L_46:
        /*00f0*/ 	.word	0x000005d0
        /*00f4*/ 	.word	0x000000ff
        /*00f8*/ 	.word	0x00000000
        /*00fc*/ 	.short	0x0100
        /*00fe*/ 	.byte	0x05
	.zero		1


	//   ....[1]....
        /*0100*/ 	.word	0x000005e0
        /*0104*/ 	.word	0x000000ff
        /*0108*/ 	.word	0x00000088
        /*010c*/ 	.short	0x0100
        /*010e*/ 	.byte	0x05
	.zero		1


	//   ....[2]....
        /*0110*/ 	.word	0x000005f0
        /*0114*/ 	.word	0x000000ff
        /*0118*/ 	.word	0x00000008
        /*011c*/ 	.short	0x0100
        /*011e*/ 	.byte	0x05
	.zero		1


	//   ....[3]....
        /*0120*/ 	.word	0x00000600
        /*0124*/ 	.word	0x000000ff
        /*0128*/ 	.word	0x00000090
        /*012c*/ 	.short	0x0100
        /*012e*/ 	.byte	0x05
	.zero		1


	//   ....[4]....
        /*0130*/ 	.word	0x00000610
        /*0134*/ 	.word	0x000000ff
        /*0138*/ 	.word	0x00000010
        /*013c*/ 	.short	0x0100
        /*013e*/ 	.byte	0x05
	.zero		1


	//   ....[5]....
        /*0140*/ 	.word	0x00000620
        /*0144*/ 	.word	0x000000ff
        /*0148*/ 	.word	0x00000098
        /*014c*/ 	.short	0x0100
        /*014e*/ 	.byte	0x05
	.zero		1


	//   ....[6]....
        /*0150*/ 	.word	0x00000630
        /*0154*/ 	.word	0x000000ff
        /*0158*/ 	.word	0x00000018
        /*015c*/ 	.short	0x0100
        /*015e*/ 	.byte	0x05
	.zero		1


	//   ....[7]....
        /*0160*/ 	.word	0x00000640
        /*0164*/ 	.word	0x000000ff
        /*0168*/ 	.word	0x000000a0
        /*016c*/ 	.short	0x0100
        /*016e*/ 	.byte	0x05
	.zero		1


	//   ....[8]....
        /*0170*/ 	.word	0x00000650
        /*0174*/ 	.word	0x000000ff
        /*0178*/ 	.word	0x00000020
        /*017c*/ 	.short	0x0100
        /*017e*/ 	.byte	0x05
	.zero		1


	//   ....[9]....
        /*0180*/ 	.word	0x00000660
        /*0184*/ 	.word	0x000000ff
        /*0188*/ 	.word	0x000000a8
        /*018c*/ 	.short	0x0100
        /*018e*/ 	.byte	0x05
	.zero		1


	//   ....[10]....
        /*0190*/ 	.word	0x00000670
        /*0194*/ 	.word	0x000000ff
        /*0198*/ 	.word	0x00000028
        /*019c*/ 	.short	0x0100
        /*019e*/ 	.byte	0x05
	.zero		1


	//   ....[11]....
        /*01a0*/ 	.word	0x00000680
        /*01a4*/ 	.word	0x000000ff
        /*01a8*/ 	.word	0x000000b0
        /*01ac*/ 	.short	0x0100
        /*01ae*/ 	.byte	0x05
	.zero		1


	//   ....[12]....
        /*01b0*/ 	.word	0x00000690
        /*01b4*/ 	.word	0x000000ff
        /*01b8*/ 	.word	0x00000030
        /*01bc*/ 	.short	0x0100
        /*01be*/ 	.byte	0x05
	.zero		1


	//   ....[13]....
        /*01c0*/ 	.word	0x000006a0
        /*01c4*/ 	.word	0x000000ff
        /*01c8*/ 	.word	0x000000b8
        /*01cc*/ 	.short	0x0100
        /*01ce*/ 	.byte	0x05
	.zero		1


	//   ....[14]....
        /*01d0*/ 	.word	0x000006b0
        /*01d4*/ 	.word	0x000000ff
        /*01d8*/ 	.word	0x00000038
        /*01dc*/ 	.short	0x0100
        /*01de*/ 	.byte	0x05
	.zero		1


	//   ....[15]....
        /*01e0*/ 	.word	0x000006c0
        /*01e4*/ 	.word	0x000000ff
        /*01e8*/ 	.word	0x000000c0
        /*01ec*/ 	.short	0x0100
        /*01ee*/ 	.byte	0x05
	.zero		1


	//   ....[16]....
        /*01f0*/ 	.word	0x000006d0
        /*01f4*/ 	.word	0x000000ff
        /*01f8*/ 	.word	0x00000040
        /*01fc*/ 	.short	0x0100
        /*01fe*/ 	.byte	0x05
	.zero		1


	//   ....[17]....
        /*0200*/ 	.word	0x000006e0
        /*0204*/ 	.word	0x000000ff
        /*0208*/ 	.word	0x000000c8
        /*020c*/ 	.short	0x0100
        /*020e*/ 	.byte	0x05
	.zero		1


	//   ....[18]....
        /*0210*/ 	.word	0x000006f0
        /*0214*/ 	.word	0x000000ff
        /*0218*/ 	.word	0x00000048
        /*021c*/ 	.short	0x0100
        /*021e*/ 	.byte	0x05
	.zero		1


	//   ....[19]....
        /*0220*/ 	.word	0x00000700
        /*0224*/ 	.word	0x000000ff
        /*0228*/ 	.word	0x000000d0
        /*022c*/ 	.short	0x0100
        /*022e*/ 	.byte	0x05
	.zero		1


	//   ....[20]....
        /*0230*/ 	.word	0x00000710
        /*0234*/ 	.word	0x000000ff
        /*0238*/ 	.word	0x00000050
        /*023c*/ 	.short	0x0100
        /*023e*/ 	.byte	0x05
	.zero		1


	//   ....[21]....
        /*0240*/ 	.word	0x00000720
        /*0244*/ 	.word	0x000000ff
        /*0248*/ 	.word	0x000000d8
        /*024c*/ 	.short	0x0100
        /*024e*/ 	.byte	0x05
	.zero		1


	//   ....[22]....
        /*0250*/ 	.word	0x00000730
        /*0254*/ 	.word	0x000000ff
        /*0258*/ 	.word	0x00000058
        /*025c*/ 	.short	0x0100
        /*025e*/ 	.byte	0x05
	.zero		1


	//   ....[23]....
        /*0260*/ 	.word	0x00000740
        /*0264*/ 	.word	0x000000ff
        /*0268*/ 	.word	0x000000e0
        /*026c*/ 	.short	0x0100
        /*026e*/ 	.byte	0x05
	.zero		1


	//   ....[24]....
        /*0270*/ 	.word	0x00000750
        /*0274*/ 	.word	0x000000ff
        /*0278*/ 	.word	0x00000060
        /*027c*/ 	.short	0x0100
        /*027e*/ 	.byte	0x05
	.zero		1


	//   ....[25]....
        /*0280*/ 	.word	0x00000760
        /*0284*/ 	.word	0x000000ff
        /*0288*/ 	.word	0x000000e8
        /*028c*/ 	.short	0x0100
        /*028e*/ 	.byte	0x05
	.zero		1


	//   ....[26]....
        /*0290*/ 	.word	0x00000770
        /*0294*/ 	.word	0x000000ff
        /*0298*/ 	.word	0x00000068
        /*029c*/ 	.short	0x0100
        /*029e*/ 	.byte	0x05
	.zero		1


	//   ....[27]....
        /*02a0*/ 	.word	0x00000780
        /*02a4*/ 	.word	0x000000ff
        /*02a8*/ 	.word	0x000000f0
        /*02ac*/ 	.short	0x0100
        /*02ae*/ 	.byte	0x05
	.zero		1


	//   ....[28]....
        /*02b0*/ 	.word	0x00000790
        /*02b4*/ 	.word	0x000000ff
        /*02b8*/ 	.word	0x00000070
        /*02bc*/ 	.short	0x0100
        /*02be*/ 	.byte	0x05
	.zero		1


	//   ....[29]....
        /*02c0*/ 	.word	0x000007a0
        /*02c4*/ 	.word	0x000000ff
        /*02c8*/ 	.word	0x000000f8
        /*02cc*/ 	.short	0x0100
        /*02ce*/ 	.byte	0x05
	.zero		1


	//   ....[30]....
        /*02d0*/ 	.word	0x000007b0
        /*02d4*/ 	.word	0x000000ff
        /*02d8*/ 	.word	0x00000078
        /*02dc*/ 	.short	0x0100
        /*02de*/ 	.byte	0x05
	.zero		1


	//   ....[31]....
        /*02e0*/ 	.word	0x000007c0
        /*02e4*/ 	.word	0x000000ff
        /*02e8*/ 	.word	0x00000100
        /*02ec*/ 	.short	0x0100
        /*02ee*/ 	.byte	0x05
	.zero		1


	//   ....[32]....
        /*02f0*/ 	.word	0x000007d0
        /*02f4*/ 	.word	0x000000ff
        /*02f8*/ 	.word	0x00000080
        /*02fc*/ 	.short	0x0100
        /*02fe*/ 	.byte	0x05
	.zero		1


	//   ....[33]....
        /*0300*/ 	.word	0x000007e0
        /*0304*/ 	.word	0x000000ff
        /*0308*/ 	.word	0x00000108
        /*030c*/ 	.short	0x0100
        /*030e*/ 	.byte	0x05
	.zero		1


	//   ....[34]....
        /*0310*/ 	.word	0x00000920
        /*0314*/ 	.word	0x000000ff
        /*0318*/ 	.word	0x00000110
        /*031c*/ 	.short	0x0100
        /*031e*/ 	.byte	0x07
	.zero		1


	//   ....[35]....
        /*0320*/ 	.word	0x00000930
        /*0324*/ 	.word	0x000000ff
        /*0328*/ 	.word	0x00000120
        /*032c*/ 	.short	0x0100
        /*032e*/ 	.byte	0x07
	.zero		1


	//   ....[36]....
        /*0330*/ 	.word	0x00000940
        /*0334*/ 	.word	0x000000ff
        /*0338*/ 	.word	0x00000118
        /*033c*/ 	.short	0x0100
        /*033e*/ 	.byte	0x07
	.zero		1


	//   ....[37]....
        /*0340*/ 	.word	0x00000950
        /*0344*/ 	.word	0x000000ff
        /*0348*/ 	.word	0x00000128
        /*034c*/ 	.short	0x0100
        /*034e*/ 	.byte	0x07
	.zero		1


	//   ....[38]....
        /*0350*/ 	.word	0x00000a40
        /*0354*/ 	.word	0x000000ff
        /*0358*/ 	.word	0x00000130
        /*035c*/ 	.short	0x0100
        /*035e*/ 	.byte	0x05
	.zero		1


	//   ....[39]....
        /*0360*/ 	.word	0x00000a50
        /*0364*/ 	.word	0x000000ff
        /*0368*/ 	.word	0x00000138
        /*036c*/ 	.short	0x0100
        /*036e*/ 	.byte	0x05
	.zero		1


	//   ....[40]....
        /*0370*/ 	.word	0x00000b90
        /*0374*/ 	.word	0x000000ff
        /*0378*/ 	.word	0x00000140
        /*037c*/ 	.short	0x0100
        /*037e*/ 	.byte	0x05
	.zero		1


	//   ....[41]....
        /*0380*/ 	.word	0x00000ba0
        /*0384*/ 	.word	0x000000ff
        /*0388*/ 	.word	0x00000150
        /*038c*/ 	.short	0x0100
        /*038e*/ 	.byte	0x05
	.zero		1


	//   ....[42]....
        /*0390*/ 	.word	0x00000bb0
        /*0394*/ 	.word	0x000000ff
        /*0398*/ 	.word	0x00000148
        /*039c*/ 	.short	0x0100
        /*039e*/ 	.byte	0x05
	.zero		1


	//   ....[43]....
        /*03a0*/ 	.word	0x00000bc0
        /*03a4*/ 	.word	0x000000ff
        /*03a8*/ 	.word	0x00000158
        /*03ac*/ 	.short	0x0100
        /*03ae*/ 	.byte	0x05
	.zero		1


	//   ....[44]....
        /*03b0*/ 	.word	0x00000cf0
        /*03b4*/ 	.word	0x000000ff
        /*03b8*/ 	.word	0x00000160
        /*03bc*/ 	.short	0x0100
        /*03be*/ 	.byte	0x07
	.zero		1


	//   ....[45]....
        /*03c0*/ 	.word	0x00000d00
        /*03c4*/ 	.word	0x000000ff
        /*03c8*/ 	.word	0x00000180
        /*03cc*/ 	.short	0x0100
        /*03ce*/ 	.byte	0x07
	.zero		1


	//   ....[46]....
        /*03d0*/ 	.word	0x00000d10
        /*03d4*/ 	.word	0x000000ff
        /*03d8*/ 	.word	0x00000168
        /*03dc*/ 	.short	0x0100
        /*03de*/ 	.byte	0x07
	.zero		1


	//   ....[47]....
        /*03e0*/ 	.word	0x00000d20
        /*03e4*/ 	.word	0x000000ff
        /*03e8*/ 	.word	0x00000188
        /*03ec*/ 	.short	0x0100
        /*03ee*/ 	.byte	0x07
	.zero		1


	//   ....[48]....
        /*03f0*/ 	.word	0x00000d30
        /*03f4*/ 	.word	0x000000ff
        /*03f8*/ 	.word	0x00000170
        /*03fc*/ 	.short	0x0100
        /*03fe*/ 	.byte	0x07
	.zero		1


	//   ....[49]....
        /*0400*/ 	.word	0x00000d40
        /*0404*/ 	.word	0x000000ff
        /*0408*/ 	.word	0x00000190
        /*040c*/ 	.short	0x0100
        /*040e*/ 	.byte	0x07
	.zero		1


	//   ....[50]....
        /*0410*/ 	.word	0x00000d50
        /*0414*/ 	.word	0x000000ff
        /*0418*/ 	.word	0x00000178
        /*041c*/ 	.short	0x0100
        /*041e*/ 	.byte	0x07
	.zero		1


	//   ....[51]....
        /*0420*/ 	.word	0x00000d60
        /*0424*/ 	.word	0x000000ff
        /*0428*/ 	.word	0x00000198
        /*042c*/ 	.short	0x0100
        /*042e*/ 	.byte	0x07
	.zero		1


	//   ....[52]....
        /*0430*/ 	.word	0x00000e50
        /*0434*/ 	.word	0x000000ff
        /*0438*/ 	.word	0x000001a0
        /*043c*/ 	.short	0x0100
        /*043e*/ 	.byte	0x05
	.zero		1


	//   ....[53]....
        /*0440*/ 	.word	0x00000e60
        /*0444*/ 	.word	0x000000ff
        /*0448*/ 	.word	0x000001b0
        /*044c*/ 	.short	0x0100
        /*044e*/ 	.byte	0x05
	.zero		1


	//   ....[54]....
        /*0450*/ 	.word	0x00000e70
        /*0454*/ 	.word	0x000000ff
        /*0458*/ 	.word	0x000001a8
        /*045c*/ 	.short	0x0100
        /*045e*/ 	.byte	0x05
	.zero		1


	//   ....[55]....
        /*0460*/ 	.word	0x00000e80
        /*0464*/ 	.word	0x000000ff
        /*0468*/ 	.word	0x000001b8
        /*046c*/ 	.short	0x0100
        /*046e*/ 	.byte	0x05
	.zero		1


	//   ....[56]....
        /*0470*/ 	.word	0x00001750
        /*0474*/ 	.word	0x00000003
        /*0478*/ 	.word	0x000001b0
        /*047c*/ 	.short	0x010a
        /*047e*/ 	.byte	0xff
	.zero		1


	//   ....[57]....
        /*0480*/ 	.word	0x00001780
        /*0484*/ 	.word	0x00000003
        /*0488*/ 	.word	0x000001a0
        /*048c*/ 	.short	0x0101
        /*048e*/ 	.byte	0xff
	.zero		1


	//   ....[58]....
        /*0490*/ 	.word	0x00001850
        /*0494*/ 	.word	0x000000ff
        /*0498*/ 	.word	0x00000088
        /*049c*/ 	.short	0x010a
        /*049e*/ 	.byte	0x08
	.zero		1


	//   ....[59]....
        /*04a0*/ 	.word	0x000018f0
        /*04a4*/ 	.word	0x000000ff
        /*04a8*/ 	.word	0x00000088
        /*04ac*/ 	.short	0x010a
        /*04ae*/ 	.byte	0x21
	.zero		1


	//   ....[60]....
        /*04b0*/ 	.word	0x00001a40
        /*04b4*/ 	.word	0x000000ff
        /*04b8*/ 	.word	0x00000088
        /*04bc*/ 	.short	0x010a
        /*04be*/ 	.byte	0x08
	.zero		1


	//   ....[61]....
        /*04c0*/ 	.word	0x00001b50
        /*04c4*/ 	.word	0x000000ff
        /*04c8*/ 	.word	0x00000138
        /*04cc*/ 	.short	0x0101
        /*04ce*/ 	.byte	0x04
	.zero		1


	//   ....[62]....
        /*04d0*/ 	.word	0x00001b70
        /*04d4*/ 	.word	0x000000ff
        /*04d8*/ 	.word	0x00000088
        /*04dc*/ 	.short	0x010a
        /*04de*/ 	.byte	0x08
	.zero		1


	//   ....[63]....
        /*04e0*/ 	.word	0x00001bf0
        /*04e4*/ 	.word	0x000000ff
        /*04e8*/ 	.word	0x00000088
        /*04ec*/ 	.short	0x010a
        /*04ee*/ 	.byte	0x11
	.zero		1


	//   ....[64]....
        /*04f0*/ 	.word	0x00001d40
        /*04f4*/ 	.word	0x000000ff
        /*04f8*/ 	.word	0x00000088
        /*04fc*/ 	.short	0x010a
        /*04fe*/ 	.byte	0x08
	.zero		1


	//   ....[65]....
        /*0500*/ 	.word	0x00001e80
        /*0504*/ 	.word	0x00000002
        /*0508*/ 	.word	0x00000140
        /*050c*/ 	.short	0x010a
        /*050e*/ 	.byte	0xff
	.zero		1


	//   ....[66]....
        /*0510*/ 	.word	0x00001f40
        /*0514*/ 	.word	0x00000002
        /*0518*/ 	.word	0x00000000
        /*051c*/ 	.short	0x0101
        /*051e*/ 	.byte	0xff
	.zero		1


	//   ....[67]....
        /*0520*/ 	.word	0x000024a0
        /*0524*/ 	.word	0x000000ff
        /*0528*/ 	.word	0x00000000
        /*052c*/ 	.short	0x010a
        /*052e*/ 	.byte	0x05
	.zero		1


	//   ....[68]....
        /*0530*/ 	.word	0x00002530
        /*0534*/ 	.word	0x000000ff
        /*0538*/ 	.word	0x00000000
        /*053c*/ 	.short	0x010a
        /*053e*/ 	.byte	0x05
	.zero		1


	//   ....[69]....
        /*0540*/ 	.word	0x000025c0
        /*0544*/ 	.word	0x000000ff
        /*0548*/ 	.word	0x00000000
        /*054c*/ 	.short	0x010a
        /*054e*/ 	.byte	0x05
	.zero		1


	//   ....[70]....
        /*0550*/ 	.word	0x00002650
        /*0554*/ 	.word	0x000000ff
        /*0558*/ 	.word	0x00000000
        /*055c*/ 	.short	0x010a
        /*055e*/ 	.byte	0x05
	.zero		1


	//   ....[71]....
        /*0560*/ 	.word	0x000026e0
        /*0564*/ 	.word	0x000000ff
        /*0568*/ 	.word	0x00000000
        /*056c*/ 	.short	0x010a
        /*056e*/ 	.byte	0x05
	.zero		1


	//   ....[72]....
        /*0570*/ 	.word	0x00002770
        /*0574*/ 	.word	0x000000ff
        /*0578*/ 	.word	0x00000000
        /*057c*/ 	.short	0x010a
        /*057e*/ 	.byte	0x05
	.zero		1


	//   ....[73]....
        /*0580*/ 	.word	0x00002800
        /*0584*/ 	.word	0x000000ff
        /*0588*/ 	.word	0x00000000
        /*058c*/ 	.short	0x010a
        /*058e*/ 	.byte	0x05
	.zero		1


	//   ....[74]....
        /*0590*/ 	.word	0x00002890
        /*0594*/ 	.word	0x000000ff
        /*0598*/ 	.word	0x00000000
        /*059c*/ 	.short	0x010a
        /*059e*/ 	.byte	0x05
	.zero		1


	//   ....[75]....
        /*05a0*/ 	.word	0x00002920
        /*05a4*/ 	.word	0x000000ff
        /*05a8*/ 	.word	0x00000000
        /*05ac*/ 	.short	0x010a
        /*05ae*/ 	.byte	0x05
	.zero		1


	//   ....[76]....
        /*05b0*/ 	.word	0x000029b0
        /*05b4*/ 	.word	0x000000ff
        /*05b8*/ 	.word	0x00000000
        /*05bc*/ 	.short	0x010a
        /*05be*/ 	.byte	0x05
	.zero		1


	//   ....[77]....
        /*05c0*/ 	.word	0x00002a40
        /*05c4*/ 	.word	0x000000ff
        /*05c8*/ 	.word	0x00000000
        /*05cc*/ 	.short	0x010a
        /*05ce*/ 	.byte	0x05
	.zero		1


	//   ....[78]....
        /*05d0*/ 	.word	0x00002ad0
        /*05d4*/ 	.word	0x000000ff
        /*05d8*/ 	.word	0x00000000
        /*05dc*/ 	.short	0x010a
        /*05de*/ 	.byte	0x05
	.zero		1


	//   ....[79]....
        /*05e0*/ 	.word	0x00002b60
        /*05e4*/ 	.word	0x000000ff
        /*05e8*/ 	.word	0x00000000
        /*05ec*/ 	.short	0x010a
        /*05ee*/ 	.byte	0x05
	.zero		1


	//   ....[80]....
        /*05f0*/ 	.word	0x00002bf0
        /*05f4*/ 	.word	0x000000ff
        /*05f8*/ 	.word	0x00000000
        /*05fc*/ 	.short	0x010a
        /*05fe*/ 	.byte	0x05
	.zero		1


	//   ....[81]....
        /*0600*/ 	.word	0x00002c80
        /*0604*/ 	.word	0x000000ff
        /*0608*/ 	.word	0x00000000
        /*060c*/ 	.short	0x010a
        /*060e*/ 	.byte	0x05
	.zero		1


	//   ....[82]....
        /*0610*/ 	.word	0x00002d10
        /*0614*/ 	.word	0x000000ff
        /*0618*/ 	.word	0x00000000
        /*061c*/ 	.short	0x010a
        /*061e*/ 	.byte	0x05
	.zero		1


	//   ....[83]....
        /*0620*/ 	.word	0x00002db0
        /*0624*/ 	.word	0x00000000
        /*0628*/ 	.word	0x00000000
        /*062c*/ 	.short	0x010a
        /*062e*/ 	.byte	0xff
	.zero		1


	//   ....[84]....
        /*0630*/ 	.word	0x00002ed0
        /*0634*/ 	.word	0x00000000
        /*0638*/ 	.word	0x000001a0
        /*063c*/ 	.short	0x010a
        /*063e*/ 	.byte	0xff
	.zero		1


	//   ....[85]....
        /*0640*/ 	.word	0x00002f30
        /*0644*/ 	.word	0x00000004
        /*0648*/ 	.word	0x00000000
        /*064c*/ 	.short	0x0101
        /*064e*/ 	.byte	0xff
	.zero		1


	//   ....[86]....
        /*0650*/ 	.word	0x00002f50
        /*0654*/ 	.word	0x000000ff
        /*0658*/ 	.word	0x00000150
        /*065c*/ 	.short	0x010a
        /*065e*/ 	.byte	0x05
	.zero		1


	//   ....[87]....
        /*0660*/ 	.word	0x00003070
        /*0664*/ 	.word	0x00000000
        /*0668*/ 	.word	0x00000140
        /*066c*/ 	.short	0x010a
        /*066e*/ 	.byte	0xff
	.zero		1


	//   ....[88]....
        /*0670*/ 	.word	0x00003180
        /*0674*/ 	.word	0x00000000
        /*0678*/ 	.word	0x00000000
        /*067c*/ 	.short	0x0101
        /*067e*/ 	.byte	0xff
	.zero		1


	//   ....[89]....
        /*0680*/ 	.word	0x00003210
        /*0684*/ 	.word	0x000000ff
        /*0688*/ 	.word	0x00000150
        /*068c*/ 	.short	0x0106
        /*068e*/ 	.byte	0x05
	.zero		1


	//   ....[90]....
        /*0690*/ 	.word	0x00003230
        /*0694*/ 	.word	0x000000ff
        /*0698*/ 	.word	0x00000150
        /*069c*/ 	.short	0x010a
        /*069e*/ 	.byte	0x05
	.zero		1


	//   ....[91]....
        /*06a0*/ 	.word	0x000032c0
        /*06a4*/ 	.word	0x000000ff
        /*06a8*/ 	.word	0x00000150
        /*06ac*/ 	.short	0x0106
        /*06ae*/ 	.byte	0x04
	.zero		1


	//   ....[92]....
        /*06b0*/ 	.word	0x00003300
        /*06b4*/ 	.word	0x00000000
        /*06b8*/ 	.word	0x00000150
        /*06bc*/ 	.short	0x010a
        /*06be*/ 	.byte	0xff
	.zero		1


	//   ....[93]....
        /*06c0*/ 	.word	0x00003800
        /*06c4*/ 	.word	0x00000000
        /*06c8*/ 	.word	0x00000140
        /*06cc*/ 	.short	0x010a
        /*06ce*/ 	.byte	0xff
	.zero		1


	//   ....[94]....
        /*06d0*/ 	.word	0x00003900
        /*06d4*/ 	.word	0x00000003
        /*06d8*/ 	.word	0x00000000
        /*06dc*/ 	.short	0x0101
        /*06de*/ 	.byte	0xff
	.zero		1


	//   ....[95]....
        /*06e0*/ 	.word	0x00003910
        /*06e4*/ 	.word	0x000000ff
        /*06e8*/ 	.word	0x00000000
        /*06ec*/ 	.short	0x010a
        /*06ee*/ 	.byte	0x04
	.zero		1


	//   ....[96]....
        /*06f0*/ 	.word	0x00003990
        /*06f4*/ 	.word	0x000000ff
        /*06f8*/ 	.word	0x00000180
        /*06fc*/ 	.short	0x010a
        /*06fe*/ 	.byte	0x08
	.zero		1


	//   ....[97]....
        /*0700*/ 	.word	0x00003a70
        /*0704*/ 	.word	0x000000ff
        /*0708*/ 	.word	0x00000000
        /*070c*/ 	.short	0x010a
        /*070e*/ 	.byte	0x07
	.zero		1


	//   ....[98]....
        /*0710*/ 	.word	0x00003bb0
        /*0714*/ 	.word	0x000000ff
        /*0718*/ 	.word	0x00000000
        /*071c*/ 	.short	0x010a
        /*071e*/ 	.byte	0x04
	.zero		1


	//   ....[99]....
        /*0720*/ 	.word	0x00003da0
        /*0724*/ 	.word	0x000000ff
        /*0728*/ 	.word	0x00000000
        /*072c*/ 	.short	0x010a
        /*072e*/ 	.byte	0x05
	.zero		1


	//   ....[100]....
        /*0730*/ 	.word	0x00003e30
        /*0734*/ 	.word	0x000000ff
        /*0738*/ 	.word	0x00000000
        /*073c*/ 	.short	0x010a
        /*073e*/ 	.byte	0x05
	.zero		1


	//   ....[101]....
        /*0740*/ 	.word	0x00003ec0
        /*0744*/ 	.word	0x000000ff
        /*0748*/ 	.word	0x00000000
        /*074c*/ 	.short	0x010a
        /*074e*/ 	.byte	0x05
	.zero		1


	//   ....[102]....
        /*0750*/ 	.word	0x00003f50
        /*0754*/ 	.word	0x000000ff
        /*0758*/ 	.word	0x00000000
        /*075c*/ 	.short	0x010a
        /*075e*/ 	.byte	0x07
	.zero		1


	//   ....[103]....
        /*0760*/ 	.word	0x000043b0
        /*0764*/ 	.word	0x00000000
        /*0768*/ 	.word	0x00000140
        /*076c*/ 	.short	0x010a
        /*076e*/ 	.byte	0xff
	.zero		1


	//   ....[104]....
        /*0770*/ 	.word	0x00004470
        /*0774*/ 	.word	0x00000000
        /*0778*/ 	.word	0x00000000
        /*077c*/ 	.short	0x0101
        /*077e*/ 	.byte	0xff
	.zero		1


	//   ....[105]....
        /*0780*/ 	.word	0x00004790
        /*0784*/ 	.word	0x000000ff
        /*0788*/ 	.word	0x00000138
        /*078c*/ 	.short	0x010a
        /*078e*/ 	.byte	0x07
	.zero		1


	//   ....[106]....
        /*0790*/ 	.word	0x00004980
        /*0794*/ 	.word	0x000000ff
        /*0798*/ 	.word	0x00000120
        /*079c*/ 	.short	0x010a
        /*079e*/ 	.byte	0x07
	.zero		1


	//   ....[107]....
        /*07a0*/ 	.word	0x00004b50
        /*07a4*/ 	.word	0x000000ff
        /*07a8*/ 	.word	0x00000110
        /*07ac*/ 	.short	0x010b
        /*07ae*/ 	.byte	0x07
	.zero		1


	//   ....[108]....
        /*07b0*/ 	.word	0x00004bc0
        /*07b4*/ 	.word	0x000000ff
        /*07b8*/ 	.word	0x00000000
        /*07bc*/ 	.short	0x0101
        /*07be*/ 	.byte	0x08
	.zero		1


	//   ....[109]....
        /*07c0*/ 	.word	0x00004bf0
        /*07c4*/ 	.word	0x000000ff
        /*07c8*/ 	.word	0x00000128
        /*07cc*/ 	.short	0x010a
        /*07ce*/ 	.byte	0x07
	.zero		1


	//   ....[110]....
        /*07d0*/ 	.word	0x00004e00
        /*07d4*/ 	.word	0x000000ff
        /*07d8*/ 	.word	0x00000118
        /*07dc*/ 	.short	0x010b
        /*07de*/ 	.byte	0x07
	.zero		1


	//   ....[111]....
        /*07e0*/ 	.word	0x00004e20
        /*07e4*/ 	.word	0x000000ff
        /*07e8*/ 	.word	0x00000000
        /*07ec*/ 	.short	0x0101
        /*07ee*/ 	.byte	0x0d
	.zero		1


	//   ....[112]....
        /*07f0*/ 	.word	0x00004e50
        /*07f4*/ 	.word	0x000000ff
        /*07f8*/ 	.word	0x00000120
        /*07fc*/ 	.short	0x010a
        /*07fe*/ 	.byte	0x07
	.zero		1


	//   ....[113]....
        /*0800*/ 	.word	0x00004e90
        /*0804*/ 	.word	0x00000000
        /*0808*/ 	.word	0x00000128
        /*080c*/ 	.short	0x010a
        /*080e*/ 	.byte	0xff
	.zero		1


	//   ....[114]....
        /*0810*/ 	.word	0x000051e0
        /*0814*/ 	.word	0x00000000
        /*0818*/ 	.word	0x00000140
        /*081c*/ 	.short	0x010a
        /*081e*/ 	.byte	0xff
	.zero		1


	//   ....[115]....
        /*0820*/ 	.word	0x000052f0
        /*0824*/ 	.word	0x00000000
        /*0828*/ 	.word	0x00000000
        /*082c*/ 	.short	0x0101
        /*082e*/ 	.byte	0xff
	.zero		1


	//   ....[116]....
        /*0830*/ 	.word	0x00005d40
        /*0834*/ 	.word	0x00000000
        /*0838*/ 	.word	0x00000110
        /*083c*/ 	.short	0x010a
        /*083e*/ 	.byte	0xff
	.zero		1


	//   ....[117]....
        /*0840*/ 	.word	0x00005db0
        /*0844*/ 	.word	0x0000006c
        /*0848*/ 	.word	0x00000160
        /*084c*/ 	.short	0x010a
        /*084e*/ 	.byte	0xff
	.zero		1


	//   ....[118]....
        /*0850*/ 	.word	0x00005e90
        /*0854*/ 	.word	0x00000000
        /*0858*/ 	.word	0x00000110
        /*085c*/ 	.short	0x010a
        /*085e*/ 	.byte	0xff
	.zero		1


	//   ....[119]....
        /*0860*/ 	.word	0x00005fb0
        /*0864*/ 	.word	0x00000000
        /*0868*/ 	.word	0x00000000
        /*086c*/ 	.short	0x0101
        /*086e*/ 	.byte	0xff
	.zero		1


	//   ....[120]....
        /*0870*/ 	.word	0x00006030
        /*0874*/ 	.word	0x0000006c
        /*0878*/ 	.word	0x00000160
        /*087c*/ 	.short	0x010a
        /*087e*/ 	.byte	0xff
	.zero		1


	//   ....[121]....
        /*0880*/ 	.word	0x00006ba0
        /*0884*/ 	.word	0x0000004b
        /*0888*/ 	.word	0x00000110
        /*088c*/ 	.short	0x010a
        /*088e*/ 	.byte	0xff
	.zero		1


	//   ....[122]....
        /*0890*/ 	.word	0x00006c50
        /*0894*/ 	.word	0x0000004b
        /*0898*/ 	.word	0x00000110
        /*089c*/ 	.short	0x010a
        /*089e*/ 	.byte	0xff
	.zero		1


	//   ....[123]....
        /*08a0*/ 	.word	0x00006d70
        /*08a4*/ 	.word	0x00000000
        /*08a8*/ 	.word	0x00000000
        /*08ac*/ 	.short	0x0101
        /*08ae*/ 	.byte	0xff
	.zero		1


	//   ....[124]....
        /*08b0*/ 	.word	0x00007120
        /*08b4*/ 	.word	0x000000ff
        /*08b8*/ 	.word	0x00000000
        /*08bc*/ 	.short	0x0101
        /*08be*/ 	.byte	0x05
	.zero		1


	//   ....[125]....
        /*08c0*/ 	.word	0x00007a60
        /*08c4*/ 	.word	0x00000003
        /*08c8*/ 	.word	0x000001b0
        /*08cc*/ 	.short	0x010a
        /*08ce*/ 	.byte	0xff
	.zero		1


	//   ....[126]....
        /*08d0*/ 	.word	0x00007ac0
        /*08d4*/ 	.word	0x00000002
        /*08d8*/ 	.word	0x00000088
        /*08dc*/ 	.short	0x010a
        /*08de*/ 	.byte	0xff
	.zero		1


	//   ....[127]....
        /*08e0*/ 	.word	0x00007b20
        /*08e4*/ 	.word	0x00000002
        /*08e8*/ 	.word	0x00000088
        /*08ec*/ 	.short	0x010a
        /*08ee*/ 	.byte	0xff
	.zero		1


	//   ....[128]....
        /*08f0*/ 	.word	0x00007b70
        /*08f4*/ 	.word	0x00000002
        /*08f8*/ 	.word	0x00000140
        /*08fc*/ 	.short	0x010a
        /*08fe*/ 	.byte	0xff
	.zero		1


	//   ....[129]....
        /*0900*/ 	.word	0x00007bd0
        /*0904*/ 	.word	0x00000000
        /*0908*/ 	.word	0x00000000
        /*090c*/ 	.short	0x010a
        /*090e*/ 	.byte	0xff
	.zero		1


	//   ....[130]....
        /*0910*/ 	.word	0x00007c30
        /*0914*/ 	.word	0x00000000
        /*0918*/ 	.word	0x00000000
        /*091c*/ 	.short	0x010a
        /*091e*/ 	.byte	0xff
	.zero		1


	//   ....[131]....
        /*0920*/ 	.word	0x00007c90
        /*0924*/ 	.word	0x00000000
        /*0928*/ 	.word	0x00000000
        /*092c*/ 	.short	0x010a
        /*092e*/ 	.byte	0xff
	.zero		1


	//   ....[132]....
        /*0930*/ 	.word	0x00007cf0
        /*0934*/ 	.word	0x00000000
        /*0938*/ 	.word	0x00000000
        /*093c*/ 	.short	0x010a
        /*093e*/ 	.byte	0xff
	.zero		1


	//   ....[133]....
        /*0940*/ 	.word	0x00007d50
        /*0944*/ 	.word	0x00000000
        /*0948*/ 	.word	0x00000000
        /*094c*/ 	.short	0x010a
        /*094e*/ 	.byte	0xff
	.zero		1


	//   ....[134]....
        /*0950*/ 	.word	0x00007db0
        /*0954*/ 	.word	0x00000000
        /*0958*/ 	.word	0x00000000
        /*095c*/ 	.short	0x010a
        /*095e*/ 	.byte	0xff
	.zero		1


	//   ....[135]....
        /*0960*/ 	.word	0x00007e10
        /*0964*/ 	.word	0x00000000
        /*0968*/ 	.word	0x00000000
        /*096c*/ 	.short	0x010a
        /*096e*/ 	.byte	0xff
	.zero		1


	//   ....[136]....
        /*0970*/ 	.word	0x00007e70
        /*0974*/ 	.word	0x00000000
        /*0978*/ 	.word	0x00000000
        /*097c*/ 	.short	0x010a
        /*097e*/ 	.byte	0xff
	.zero		1


	//   ....[137]....
        /*0980*/ 	.word	0x00007ed0
        /*0984*/ 	.word	0x00000000
        /*0988*/ 	.word	0x00000000
        /*098c*/ 	.short	0x010a
        /*098e*/ 	.byte	0xff
	.zero		1


	//   ....[138]....
        /*0990*/ 	.word	0x00007f30
        /*0994*/ 	.word	0x00000000
        /*0998*/ 	.word	0x00000000
        /*099c*/ 	.short	0x010a
        /*099e*/ 	.byte	0xff
	.zero		1


	//   ....[139]....
        /*09a0*/ 	.word	0x00007f90
        /*09a4*/ 	.word	0x00000000
        /*09a8*/ 	.word	0x00000000
        /*09ac*/ 	.short	0x010a
        /*09ae*/ 	.byte	0xff
	.zero		1


	//   ....[140]....
        /*09b0*/ 	.word	0x00007ff0
        /*09b4*/ 	.word	0x00000000
        /*09b8*/ 	.word	0x00000000
        /*09bc*/ 	.short	0x010a
        /*09be*/ 	.byte	0xff
	.zero		1


	//   ....[141]....
        /*09c0*/ 	.word	0x00008050
        /*09c4*/ 	.word	0x00000000
        /*09c8*/ 	.word	0x00000000
        /*09cc*/ 	.short	0x010a
        /*09ce*/ 	.byte	0xff
	.zero		1


	//   ....[142]....
        /*09d0*/ 	.word	0x000080b0
        /*09d4*/ 	.word	0x00000000
        /*09d8*/ 	.word	0x00000000
        /*09dc*/ 	.short	0x010a
        /*09de*/ 	.byte	0xff
	.zero		1


	//   ....[143]....
        /*09e0*/ 	.word	0x00008110
        /*09e4*/ 	.word	0x00000000
        /*09e8*/ 	.word	0x00000000
        /*09ec*/ 	.short	0x010a
        /*09ee*/ 	.byte	0xff
	.zero		1


	//   ....[144]....
        /*09f0*/ 	.word	0x00008170
        /*09f4*/ 	.word	0x00000000
        /*09f8*/ 	.word	0x00000000
        /*09fc*/ 	.short	0x010a
        /*09fe*/ 	.byte	0xff
	.zero		1


	//   ....[145]....
        /*0a00*/ 	.word	0x000081c0
        /*0a04*/ 	.word	0x00000000
        /*0a08*/ 	.word	0x000001a0
        /*0a0c*/ 	.short	0x010a
        /*0a0e*/ 	.byte	0xff
	.zero		1


	//   ....[146]....
        /*0a10*/ 	.word	0x00008220
        /*0a14*/ 	.word	0x00000000
        /*0a18*/ 	.word	0x00000150
        /*0a1c*/ 	.short	0x010a
        /*0a1e*/ 	.byte	0xff
	.zero		1


	//   ....[147]....
        /*0a20*/ 	.word	0x00008270
        /*0a24*/ 	.word	0x00000000
        /*0a28*/ 	.word	0x00000140
        /*0a2c*/ 	.short	0x010a
        /*0a2e*/ 	.byte	0xff
	.zero		1


	//   ....[148]....
        /*0a30*/ 	.word	0x000082d0
        /*0a34*/ 	.word	0x00000000
        /*0a38*/ 	.word	0x00000150
        /*0a3c*/ 	.short	0x010a
        /*0a3e*/ 	.byte	0xff
	.zero		1


	//   ....[149]....
        /*0a40*/ 	.word	0x00008320
        /*0a44*/ 	.word	0x00000000
        /*0a48*/ 	.word	0x00000140
        /*0a4c*/ 	.short	0x010a
        /*0a4e*/ 	.byte	0xff
	.zero		1


	//   ....[150]....
        /*0a50*/ 	.word	0x00008380
        /*0a54*/ 	.word	0x00000003
        /*0a58*/ 	.word	0x00000180
        /*0a5c*/ 	.short	0x010a
        /*0a5e*/ 	.byte	0xff
	.zero		1


	//   ....[151]....
        /*0a60*/ 	.word	0x000083e0
        /*0a64*/ 	.word	0x00000000
        /*0a68*/ 	.word	0x00000000
        /*0a6c*/ 	.short	0x010a
        /*0a6e*/ 	.byte	0xff
	.zero		1


	//   ....[152]....
        /*0a70*/ 	.word	0x00008440
        /*0a74*/ 	.word	0x00000000
        /*0a78*/ 	.word	0x00000000
        /*0a7c*/ 	.short	0x010a
        /*0a7e*/ 	.byte	0xff
	.zero		1


	//   ....[153]....
        /*0a80*/ 	.word	0x000084a0
        /*0a84*/ 	.word	0x00000000
        /*0a88*/ 	.word	0x00000000
        /*0a8c*/ 	.short	0x010a
        /*0a8e*/ 	.byte	0xff
	.zero		1


	//   ....[154]....
        /*0a90*/ 	.word	0x00008500
        /*0a94*/ 	.word	0x00000000
        /*0a98*/ 	.word	0x00000000
        /*0a9c*/ 	.short	0x010a
        /*0a9e*/ 	.byte	0xff
	.zero		1


	//   ....[155]....
        /*0aa0*/ 	.word	0x00008560
        /*0aa4*/ 	.word	0x00000000
        /*0aa8*/ 	.word	0x00000000
        /*0aac*/ 	.short	0x010a
        /*0aae*/ 	.byte	0xff
	.zero		1


	//   ....[156]....
        /*0ab0*/ 	.word	0x000085b0
        /*0ab4*/ 	.word	0x00000000
        /*0ab8*/ 	.word	0x00000140
        /*0abc*/ 	.short	0x010a
        /*0abe*/ 	.byte	0xff
	.zero		1


	//   ....[157]....
        /*0ac0*/ 	.word	0x00008610
        /*0ac4*/ 	.word	0x00000000
        /*0ac8*/ 	.word	0x00000138
        /*0acc*/ 	.short	0x010a
        /*0ace*/ 	.byte	0xff
	.zero		1


	//   ....[158]....
        /*0ad0*/ 	.word	0x00008670
        /*0ad4*/ 	.word	0x00000003
        /*0ad8*/ 	.word	0x00000120
        /*0adc*/ 	.short	0x010a
        /*0ade*/ 	.byte	0xff
	.zero		1


	//   ....[159]....
        /*0ae0*/ 	.word	0x000086d0
        /*0ae4*/ 	.word	0x00000003
        /*0ae8*/ 	.word	0x00000128
        /*0aec*/ 	.short	0x010a
        /*0aee*/ 	.byte	0xff
	.zero		1


	//   ....[160]....
        /*0af0*/ 	.word	0x00008730
        /*0af4*/ 	.word	0x00000000
        /*0af8*/ 	.word	0x00000120
        /*0afc*/ 	.short	0x010a
        /*0afe*/ 	.byte	0xff
	.zero		1


	//   ....[161]....
        /*0b00*/ 	.word	0x00008780
        /*0b04*/ 	.word	0x00000000
        /*0b08*/ 	.word	0x00000140
        /*0b0c*/ 	.short	0x010a
        /*0b0e*/ 	.byte	0xff
	.zero		1


	//   ....[162]....
        /*0b10*/ 	.word	0x000087d0
        /*0b14*/ 	.word	0x00000000
        /*0b18*/ 	.word	0x00000110
        /*0b1c*/ 	.short	0x010a
        /*0b1e*/ 	.byte	0xff
	.zero		1


	//   ....[163]....
        /*0b20*/ 	.word	0x00008820
        /*0b24*/ 	.word	0x0000006c
        /*0b28*/ 	.word	0x00000160
        /*0b2c*/ 	.short	0x010a
        /*0b2e*/ 	.byte	0xff
	.zero		1


	//   ....[164]....
        /*0b30*/ 	.word	0x00008870
        /*0b34*/ 	.word	0x0000004b
        /*0b38*/ 	.word	0x00000110
        /*0b3c*/ 	.short	0x010a
        /*0b3e*/ 	.byte	0xff
	.zero		1


	//----- nvinfo : EIATTR_NUM_MBARRIERS
	.align		4
.L_47:
        /*0b40*/ 	.byte	0x03, 0x38
        /*0b42*/ 	.short	0x0038


	//----- nvinfo : EIATTR_EXIT_INSTR_OFFSETS
	.align		4
        /*0b44*/ 	.byte	0x04, 0x1c
        /*0b46*/ 	.short	(.L_49 - .L_48)


	//   ....[0]....
.L_48:
        /*0b48*/ 	.word	0x00002de0


	//   ....[1]....
        /*0b4c*/ 	.word	0x000032d0


	//   ....[2]....
        /*0b50*/ 	.word	0x00003330


	//   ....[3]....
        /*0b54*/ 	.word	0x000041b0


	//   ....[4]....
        /*0b58*/ 	.word	0x00004ec0


	//   ....[5]....
        /*0b5c*/ 	.word	0x00004f00


	//   ....[6]....
        /*0b60*/ 	.word	0x00007a50


	//----- nvinfo : EIATTR_MAX_THREADS
	.align		4
.L_49:
        /*0b64*/ 	.byte	0x04, 0x05
        /*0b66*/ 	.short	(.L_51 - .L_50)
.L_50:
        /*0b68*/ 	.word	0x00000100
        /*0b6c*/ 	.word	0x00000001
        /*0b70*/ 	.word	0x00000001


	//----- nvinfo : EIATTR_CRS_STACK_SIZE
	.align		4
.L_51:
        /*0b74*/ 	.byte	0x04, 0x1e
        /*0b76*/ 	.short	(.L_53 - .L_52)
.L_52:
        /*0b78*/ 	.word	0x00000000


	//----- nvinfo : EIATTR_CBANK_PARAM_SIZE
	.align		4
.L_53:
        /*0b7c*/ 	.byte	0x03, 0x19
        /*0b7e*/ 	.short	0x0800


	//----- nvinfo : EIATTR_PARAM_CBANK
	.align		4
        /*0b80*/ 	.byte	0x04, 0x0a
        /*0b82*/ 	.short	(.L_55 - .L_54)
	.align		4
.L_54:
        /*0b84*/ 	.word	index@(.nv.constant0._ZN7cutlass13device_kernelINS_4gemm6kernel13GemmUniversalIN4cute5tupleIJiiiiEEENS1_10collective13CollectiveMmaINS1_35MainloopSm100TmaUmmaWarpSpecializedILi17ELi2ELi4ENS5_IJNS4_1CILi1EEESB_SB_EEEEENS5_IJNSA_ILi64EEENSA_ILi128EEESE_EEEaNS5_IJlSB_lEEEaSH_NS4_8TiledMMAINS4_8MMA_AtomIJNS4_15SM100_MMA_S8_SSIaaiLi64ELi128ELNS4_4UMMA5MajorE0ELSM_0ELNSL_8SaturateE0EEEEEENS4_6LayoutISC_NS5_IJNSA_ILi0EEESR_SR_EEEEENS5_IJNS4_10UnderscoreESU_SU_EEEEENS4_13SM90_TMA_LOADENS4_14ComposedLayoutINS4_7SwizzleILi2ELi4ELi3EEENS4_18smem_ptr_flag_bitsILi8EEENSQ_INS5_IJNSA_ILi8EEESE_EEENS5_IJSE_SB_EEEEEEEvNS4_8identityESX_S17_vS18_EENS_8epilogue10collective18CollectiveEpilogueINS1A_23Sm100TmaWarpSpecializedILi2ELi2ELi32ELb0ELb0EEEJSG_NS5_IJNSQ_ISE_SB_EES1F_EEEaSH_aSH_NS1A_6fusion15FusionCallbacksIS1E_NS1H_17LinearCombinationIaiaiLNS_15FloatRoundStyleE2EEESG_S1G_JEEENS4_5SM1004TMEM4LOAD26SM100_TMEM_LOAD_16dp32b32xESX_S17_NS4_39AutoVectorizingCopyWithAssumedAlignmentILi128EEENS4_14SM90_TMA_STOREES17_S1S_S1S_EEEvvEEEEvNT_6ParamsE)
        /*0b88*/ 	.short	0x0380
        /*0b8a*/ 	.short	0x0800


	//----- nvinfo : EIATTR_SW_WAR
	.align		4
.L_55:
        /*0b8c*/ 	.byte	0x04, 0x36
        /*0b8e*/ 	.short	(.L_57 - .L_56)
.L_56:
        /*0b90*/ 	.word	0x00000008
.L_57:


//--------------------- .nv.callgraph             --------------------------
	.section	.nv.callgraph,"",@"SHT_CUDA_CALLGRAPH"
	.align	4
	.sectionentsize	8
	.align		4
        /*0000*/ 	.word	0x00000000
	.align		4
        /*0004*/ 	.word	0xffffffff
	.align		4
        /*0008*/ 	.word	index@(_ZN7cutlass13device_kernelINS_4gemm6kernel13GemmUniversalIN4cute5tupleIJiiiiEEENS1_10collective13CollectiveMmaINS1_35MainloopSm100TmaUmmaWarpSpecializedILi17ELi2ELi4ENS5_IJNS4_1CILi1EEESB_SB_EEEEENS5_IJNSA_ILi64EEENSA_ILi128EEESE_EEEaNS5_IJlSB_lEEEaSH_NS4_8TiledMMAINS4_8MMA_AtomIJNS4_15SM100_MMA_S8_SSIaaiLi64ELi128ELNS4_4UMMA5MajorE0ELSM_0ELNSL_8SaturateE0EEEEEENS4_6LayoutISC_NS5_IJNSA_ILi0EEESR_SR_EEEEENS5_IJNS4_10UnderscoreESU_SU_EEEEENS4_13SM90_TMA_LOADENS4_14ComposedLayoutINS4_7SwizzleILi2ELi4ELi3EEENS4_18smem_ptr_flag_bitsILi8EEENSQ_INS5_IJNSA_ILi8EEESE_EEENS5_IJSE_SB_EEEEEEEvNS4_8identityESX_S17_vS18_EENS_8epilogue10collective18CollectiveEpilogueINS1A_23Sm100TmaWarpSpecializedILi2ELi2ELi32ELb0ELb0EEEJSG_NS5_IJNSQ_ISE_SB_EES1F_EEEaSH_aSH_NS1A_6fusion15FusionCallbacksIS1E_NS1H_17LinearCombinationIaiaiLNS_15FloatRoundStyleE2EEESG_S1G_JEEENS4_5SM1004TMEM4LOAD26SM100_TMEM_LOAD_16dp32b32xESX_S17_NS4_39AutoVectorizingCopyWithAssumedAlignmentILi128EEENS4_14SM90_TMA_STOREES17_S1S_S1S_EEEvvEEEEvNT_6ParamsE)
	.align		4
        /*000c*/ 	.word	index@(__assertfail)
	.align		4
        /*0010*/ 	.word	0x00000000
	.align		4
        /*0014*/ 	.word	0xfffffffe
	.align		4
        /*0018*/ 	.word	0x00000000
	.align		4
        /*001c*/ 	.word	0xfffffffd
	.align		4
        /*0020*/ 	.word	0x00000000
	.align		4
        /*0024*/ 	.word	0xfffffffc


//--------------------- .nv.constant4             --------------------------
	.section	.nv.constant4,"a",@progbits
	.align	8
	.align		8
.nv.constant4:
        /*0000*/ 	.dword	__assertfail
	.align		8
        /*0008*/ 	.dword	__unnamed_1
	.align		8
        /*0010*/ 	.dword	__unnamed_2
	.align		8
        /*0018*/ 	.dword	_ZN40_INTERNAL_c35ee182_4_k_cu_1ef424ec_242164cuda3std3__45__cpo5beginE
	.align		8
        /*0020*/ 	.dword	_ZN40_INTERNAL_c35ee182_4_k_cu_1ef424ec_242164cuda3std3__45__cpo3endE
	.align		8
        /*0028*/ 	.dword	_ZN40_INTERNAL_c35ee182_4_k_cu_1ef424ec_242164cuda3std3__45__cpo6cbeginE
	.align		8
        /*0030*/ 	.dword	_ZN40_INTERNAL_c35ee182_4_k_cu_1ef424ec_242164cuda3std3__45__cpo4cendE
	.align		8
        /*0038*/ 	.dword	_ZN40_INTERNAL_c35ee182_4_k_cu_1ef424ec_242164cuda3std3__442_GLOBAL__N__c35ee182_4_k_cu_1ef424ec_242166ignoreE
	.align		8
        /*0040*/ 	.dword	_ZN40_INTERNAL_c35ee182_4_k_cu_1ef424ec_242164cuda3std3__419piecewise_constructE
	.align		8
        /*0048*/ 	.dword	_ZN40_INTERNAL_c35ee182_4_k_cu_1ef424ec_242164cuda3std3__48in_placeE
	.align		8
        /*0050*/ 	.dword	_ZN40_INTERNAL_c35ee182_4_k_cu_1ef424ec_242164cuda3std6ranges3__45__cpo4swapE
	.align		8
        /*0058*/ 	.dword	_ZN40_INTERNAL_c35ee182_4_k_cu_1ef424ec_242164cuda3std6ranges3__45__cpo9iter_moveE
	.align		8
        /*0060*/ 	.dword	_ZN40_INTERNAL_c35ee182_4_k_cu_1ef424ec_242164cute7productE
	.align		8
        /*0068*/ 	.dword	_ZN40_INTERNAL_c35ee182_4_k_cu_1ef424ec_242164cute1_E
	.align		8
        /*0070*/ 	.dword	$str$25
	.align		8
        /*0078*/ 	.dword	$str$26
	.align		8
        /*0080*/ 	.dword	$str$27
	.align		8
        /*0088*/ 	.dword	$str$28


//--------------------- .text._ZN7cutlass13device_kernelINS_4gemm6kernel13GemmUniversalIN4cute5tupleIJiiiiEEENS1_10collective13CollectiveMmaINS1_35MainloopSm100TmaUmmaWarpSpecializedILi17ELi2ELi4ENS5_IJNS4_1CILi1EEESB_SB_EEEEENS5_IJNSA_ILi64EEENSA_ILi128EEESE_EEEaNS5_IJlSB_lEEEaSH_NS4_8TiledMMAINS4_8MMA_AtomIJNS4_15SM100_MMA_S8_SSIaaiLi64ELi128ELNS4_4UMMA5MajorE0ELSM_0ELNSL_8SaturateE0EEEEEENS4_6LayoutISC_NS5_IJNSA_ILi0EEESR_SR_EEEEENS5_IJNS4_10UnderscoreESU_SU_EEEEENS4_13SM90_TMA_LOADENS4_14ComposedLayoutINS4_7SwizzleILi2ELi4ELi3EEENS4_18smem_ptr_flag_bitsILi8EEENSQ_INS5_IJNSA_ILi8EEESE_EEENS5_IJSE_SB_EEEEEEEvNS4_8identityESX_S17_vS18_EENS_8epilogue10collective18CollectiveEpilogueINS1A_23Sm100TmaWarpSpecializedILi2ELi2ELi32ELb0ELb0EEEJSG_NS5_IJNSQ_ISE_SB_EES1F_EEEaSH_aSH_NS1A_6fusion15FusionCallbacksIS1E_NS1H_17LinearCombinationIaiaiLNS_15FloatRoundStyleE2EEESG_S1G_JEEENS4_5SM1004TMEM4LOAD26SM100_TMEM_LOAD_16dp32b32xESX_S17_NS4_39AutoVectorizingCopyWithAssumedAlignmentILi128EEENS4_14SM90_TMA_STOREES17_S1S_S1S_EEEvvEEEEvNT_6ParamsE --------------------------
	.section	.text._ZN7cutlass13device_kernelINS_4gemm6kernel13GemmUniversalIN4cute5tupleIJiiiiEEENS1_10collective13CollectiveMmaINS1_35MainloopSm100TmaUmmaWarpSpecializedILi17ELi2ELi4ENS5_IJNS4_1CILi1EEESB_SB_EEEEENS5_IJNSA_ILi64EEENSA_ILi128EEESE_EEEaNS5_IJlSB_lEEEaSH_NS4_8TiledMMAINS4_8MMA_AtomIJNS4_15SM100_MMA_S8_SSIaaiLi64ELi128ELNS4_4UMMA5MajorE0ELSM_0ELNSL_8SaturateE0EEEEEENS4_6LayoutISC_NS5_IJNSA_ILi0EEESR_SR_EEEEENS5_IJNS4_10UnderscoreESU_SU_EEEEENS4_13SM90_TMA_LOADENS4_14ComposedLayoutINS4_7SwizzleILi2ELi4ELi3EEENS4_18smem_ptr_flag_bitsILi8EEENSQ_INS5_IJNSA_ILi8EEESE_EEENS5_IJSE_SB_EEEEEEEvNS4_8identityESX_S17_vS18_EENS_8epilogue10collective18CollectiveEpilogueINS1A_23Sm100TmaWarpSpecializedILi2ELi2ELi32ELb0ELb0EEEJSG_NS5_IJNSQ_ISE_SB_EES1F_EEEaSH_aSH_NS1A_6fusion15FusionCallbacksIS1E_NS1H_17LinearCombinationIaiaiLNS_15FloatRoundStyleE2EEESG_S1G_JEEENS4_5SM1004TMEM4LOAD26SM100_TMEM_LOAD_16dp32b32xESX_S17_NS4_39AutoVectorizingCopyWithAssumedAlignmentILi128EEENS4_14SM90_TMA_STOREES17_S1S_S1S_EEEvvEEEEvNT_6ParamsE,"ax",@progbits
	.align	128
.text._ZN7cutlass13device_kernelINS_4gemm6kernel13GemmUniversalIN4cute5tupleIJiiiiEEENS1_10collective13CollectiveMmaINS1_35MainloopSm100TmaUmmaWarpSpecializedILi17ELi2ELi4ENS5_IJNS4_1CILi1EEESB_SB_EEEEENS5_IJNSA_ILi64EEENSA_ILi128EEESE_EEEaNS5_IJlSB_lEEEaSH_NS4_8TiledMMAINS4_8MMA_AtomIJNS4_15SM100_MMA_S8_SSIaaiLi64ELi128ELNS4_4UMMA5MajorE0ELSM_0ELNSL_8SaturateE0EEEEEENS4_6LayoutISC_NS5_IJNSA_ILi0EEESR_SR_EEEEENS5_IJNS4_10UnderscoreESU_SU_EEEEENS4_13SM90_TMA_LOADENS4_14ComposedLayoutINS4_7SwizzleILi2ELi4ELi3EEENS4_18smem_ptr_flag_bitsILi8EEENSQ_INS5_IJNSA_ILi8EEESE_EEENS5_IJSE_SB_EEEEEEEvNS4_8identityESX_S17_vS18_EENS_8epilogue10collective18CollectiveEpilogueINS1A_23Sm100TmaWarpSpecializedILi2ELi2ELi32ELb0ELb0EEEJSG_NS5_IJNSQ_ISE_SB_EES1F_EEEaSH_aSH_NS1A_6fusion15FusionCallbacksIS1E_NS1H_17LinearCombinationIaiaiLNS_15FloatRoundStyleE2EEESG_S1G_JEEENS4_5SM1004TMEM4LOAD26SM100_TMEM_LOAD_16dp32b32xESX_S17_NS4_39AutoVectorizingCopyWithAssumedAlignmentILi128EEENS4_14SM90_TMA_STOREES17_S1S_S1S_EEEvvEEEEvNT_6ParamsE:
        .type           _ZN7cutlass13device_kernelINS_4gemm6kernel13GemmUniversalIN4cute5tupleIJiiiiEEENS1_10collective13CollectiveMmaINS1_35MainloopSm100TmaUmmaWarpSpecializedILi17ELi2ELi4ENS5_IJNS4_1CILi1EEESB_SB_EEEEENS5_IJNSA_ILi64EEENSA_ILi128EEESE_EEEaNS5_IJlSB_lEEEaSH_NS4_8TiledMMAINS4_8MMA_AtomIJNS4_15SM100_MMA_S8_SSIaaiLi64ELi128ELNS4_4UMMA5MajorE0ELSM_0ELNSL_8SaturateE0EEEEEENS4_6LayoutISC_NS5_IJNSA_ILi0EEESR_SR_EEEEENS5_IJNS4_10UnderscoreESU_SU_EEEEENS4_13SM90_TMA_LOADENS4_14ComposedLayoutINS4_7SwizzleILi2ELi4ELi3EEENS4_18smem_ptr_flag_bitsILi8EEENSQ_INS5_IJNSA_ILi8EEESE_EEENS5_IJSE_SB_EEEEEEEvNS4_8identityESX_S17_vS18_EENS_8epilogue10collective18CollectiveEpilogueINS1A_23Sm100TmaWarpSpecializedILi2ELi2ELi32ELb0ELb0EEEJSG_NS5_IJNSQ_ISE_SB_EES1F_EEEaSH_aSH_NS1A_6fusion15FusionCallbacksIS1E_NS1H_17LinearCombinationIaiaiLNS_15FloatRoundStyleE2EEESG_S1G_JEEENS4_5SM1004TMEM4LOAD26SM100_TMEM_LOAD_16dp32b32xESX_S17_NS4_39AutoVectorizingCopyWithAssumedAlignmentILi128EEENS4_14SM90_TMA_STOREES17_S1S_S1S_EEEvvEEEEvNT_6ParamsE,@function
        .size           _ZN7cutlass13device_kernelINS_4gemm6kernel13GemmUniversalIN4cute5tupleIJiiiiEEENS1_10collective13CollectiveMmaINS1_35MainloopSm100TmaUmmaWarpSpecializedILi17ELi2ELi4ENS5_IJNS4_1CILi1EEESB_SB_EEEEENS5_IJNSA_ILi64EEENSA_ILi128EEESE_EEEaNS5_IJlSB_lEEEaSH_NS4_8TiledMMAINS4_8MMA_AtomIJNS4_15SM100_MMA_S8_SSIaaiLi64ELi128ELNS4_4UMMA5MajorE0ELSM_0ELNSL_8SaturateE0EEEEEENS4_6LayoutISC_NS5_IJNSA_ILi0EEESR_SR_EEEEENS5_IJNS4_10UnderscoreESU_SU_EEEEENS4_13SM90_TMA_LOADENS4_14ComposedLayoutINS4_7SwizzleILi2ELi4ELi3EEENS4_18smem_ptr_flag_bitsILi8EEENSQ_INS5_IJNSA_ILi8EEESE_EEENS5_IJSE_SB_EEEEEEEvNS4_8identityESX_S17_vS18_EENS_8epilogue10collective18CollectiveEpilogueINS1A_23Sm100TmaWarpSpecializedILi2ELi2ELi32ELb0ELb0EEEJSG_NS5_IJNSQ_ISE_SB_EES1F_EEEaSH_aSH_NS1A_6fusion15FusionCallbacksIS1E_NS1H_17LinearCombinationIaiaiLNS_15FloatRoundStyleE2EEESG_S1G_JEEENS4_5SM1004TMEM4LOAD26SM100_TMEM_LOAD_16dp32b32xESX_S17_NS4_39AutoVectorizingCopyWithAssumedAlignmentILi128EEENS4_14SM90_TMA_STOREES17_S1S_S1S_EEEvvEEEEvNT_6ParamsE,(.L_x_182 - _ZN7cutlass13device_kernelINS_4gemm6kernel13GemmUniversalIN4cute5tupleIJiiiiEEENS1_10collective13CollectiveMmaINS1_35MainloopSm100TmaUmmaWarpSpecializedILi17ELi2ELi4ENS5_IJNS4_1CILi1EEESB_SB_EEEEENS5_IJNSA_ILi64EEENSA_ILi128EEESE_EEEaNS5_IJlSB_lEEEaSH_NS4_8TiledMMAINS4_8MMA_AtomIJNS4_15SM100_MMA_S8_SSIaaiLi64ELi128ELNS4_4UMMA5MajorE0ELSM_0ELNSL_8SaturateE0EEEEEENS4_6LayoutISC_NS5_IJNSA_ILi0EEESR_SR_EEEEENS5_IJNS4_10UnderscoreESU_SU_EEEEENS4_13SM90_TMA_LOADENS4_14ComposedLayoutINS4_7SwizzleILi2ELi4ELi3EEENS4_18smem_ptr_flag_bitsILi8EEENSQ_INS5_IJNSA_ILi8EEESE_EEENS5_IJSE_SB_EEEEEEEvNS4_8identityESX_S17_vS18_EENS_8epilogue10collective18CollectiveEpilogueINS1A_23Sm100TmaWarpSpecializedILi2ELi2ELi32ELb0ELb0EEEJSG_NS5_IJNSQ_ISE_SB_EES1F_EEEaSH_aSH_NS1A_6fusion15FusionCallbacksIS1E_NS1H_17LinearCombinationIaiaiLNS_15FloatRoundStyleE2EEESG_S1G_JEEENS4_5SM1004TMEM4LOAD26SM100_TMEM_LOAD_16dp32b32xESX_S17_NS4_39AutoVectorizingCopyWithAssumedAlignmentILi128EEENS4_14SM90_TMA_STOREES17_S1S_S1S_EEEvvEEEEvNT_6ParamsE)
        .other          _ZN7cutlass13device_kernelINS_4gemm6kernel13GemmUniversalIN4cute5tupleIJiiiiEEENS1_10collective13CollectiveMmaINS1_35MainloopSm100TmaUmmaWarpSpecializedILi17ELi2ELi4ENS5_IJNS4_1CILi1EEESB_SB_EEEEENS5_IJNSA_ILi64EEENSA_ILi128EEESE_EEEaNS5_IJlSB_lEEEaSH_NS4_8TiledMMAINS4_8MMA_AtomIJNS4_15SM100_MMA_S8_SSIaaiLi64ELi128ELNS4_4UMMA5MajorE0ELSM_0ELNSL_8SaturateE0EEEEEENS4_6LayoutISC_NS5_IJNSA_ILi0EEESR_SR_EEEEENS5_IJNS4_10UnderscoreESU_SU_EEEEENS4_13SM90_TMA_LOADENS4_14ComposedLayoutINS4_7SwizzleILi2ELi4ELi3EEENS4_18smem_ptr_flag_bitsILi8EEENSQ_INS5_IJNSA_ILi8EEESE_EEENS5_IJSE_SB_EEEEEEEvNS4_8identityESX_S17_vS18_EENS_8epilogue10collective18CollectiveEpilogueINS1A_23Sm100TmaWarpSpecializedILi2ELi2ELi32ELb0ELb0EEEJSG_NS5_IJNSQ_ISE_SB_EES1F_EEEaSH_aSH_NS1A_6fusion15FusionCallbacksIS1E_NS1H_17LinearCombinationIaiaiLNS_15FloatRoundStyleE2EEESG_S1G_JEEENS4_5SM1004TMEM4LOAD26SM100_TMEM_LOAD_16dp32b32xESX_S17_NS4_39AutoVectorizingCopyWithAssumedAlignmentILi128EEENS4_14SM90_TMA_STOREES17_S1S_S1S_EEEvvEEEEvNT_6ParamsE,@"STO_CUDA_ENTRY STV_DEFAULT"
_ZN7cutlass13device_kernelINS_4gemm6kernel13GemmUniversalIN4cute5tupleIJiiiiEEENS1_10collective13CollectiveMmaINS1_35MainloopSm100TmaUmmaWarpSpecializedILi17ELi2ELi4ENS5_IJNS4_1CILi1EEESB_SB_EEEEENS5_IJNSA_ILi64EEENSA_ILi128EEESE_EEEaNS5_IJlSB_lEEEaSH_NS4_8TiledMMAINS4_8MMA_AtomIJNS4_15SM100_MMA_S8_SSIaaiLi64ELi128ELNS4_4UMMA5MajorE0ELSM_0ELNSL_8SaturateE0EEEEEENS4_6LayoutISC_NS5_IJNSA_ILi0EEESR_SR_EEEEENS5_IJNS4_10UnderscoreESU_SU_EEEEENS4_13SM90_TMA_LOADENS4_14ComposedLayoutINS4_7SwizzleILi2ELi4ELi3EEENS4_18smem_ptr_flag_bitsILi8EEENSQ_INS5_IJNSA_ILi8EEESE_EEENS5_IJSE_SB_EEEEEEEvNS4_8identityESX_S17_vS18_EENS_8epilogue10collective18CollectiveEpilogueINS1A_23Sm100TmaWarpSpecializedILi2ELi2ELi32ELb0ELb0EEEJSG_NS5_IJNSQ_ISE_SB_EES1F_EEEaSH_aSH_NS1A_6fusion15FusionCallbacksIS1E_NS1H_17LinearCombinationIaiaiLNS_15FloatRoundStyleE2EEESG_S1G_JEEENS4_5SM1004TMEM4LOAD26SM100_TMEM_LOAD_16dp32b32xESX_S17_NS4_39AutoVectorizingCopyWithAssumedAlignmentILi128EEENS4_14SM90_TMA_STOREES17_S1S_S1S_EEEvvEEEEvNT_6ParamsE:
[----:B------:R-:W1:Y:S01]  /*0000*/  LDC R1, c[0x0][0x37c] ;  /* 0x0000df00ff017b82 */ /* 0x000e620000000800 */
[----:B------:R-:W2:Y:S01]  /*0010*/  S2R R103, SR_TID.X ;  /* 0x0000000000677919 */ /* 0x000ea20000002100 */
[----:B------:R-:W3:Y:S01]  /*0020*/  LDCU.64 UR4, c[0x0][0x890] ;  /* 0x00011200ff0477ac */ /* 0x000ee20008000a00 */
[----:B------:R-:W-:Y:S02]  /*0030*/  PRMT R91, RZ, 0x7610, R91 ;  /* 0x00007610ff5b7816 */ /* 0x000fe4000000005b */
[----:B------:R-:W-:Y:S01]  /*0040*/  ELECT P5, URZ, PT ;  /* 0x0000000000ff782f */ /* 0x000fe200038a0000 */
[----:B------:R-:W4:Y:S01]  /*0050*/  LDCU.64 UR46, c[0x0][0x358] ;  /* 0x00006b00ff2e77ac */ /* 0x000f220008000a00 */
[----:B---3--:R-:W-:-:S04]  /*0060*/  UISETP.NE.U32.AND UP0, UPT, UR4, URZ, UPT ;  /* 0x000000ff0400728c */ /* 0x008fc8000bf05070 */
[----:B------:R-:W-:Y:S01]  /*0070*/  UISETP.NE.AND.EX UP0, UPT, UR5, URZ, UPT, UP0 ;  /* 0x000000ff0500728c */ /* 0x000fe2000bf05300 */
[----:B--2---:R-:W-:-:S05]  /*0080*/  SHF.R.U32.HI R96, RZ, 0x5, R103 ;  /* 0x00000005ff607819 */ /* 0x004fca0000011667 */
[----:B------:R-:W2:Y:S02]  /*0090*/  SHFL.IDX PT, R0, R96, RZ, 0x1f ;  /* 0x00001fff60007589 */ /* 0x000ea400000e0000 */
[----:B--2---:R-:W-:Y:S01]  /*00a0*/  R2UR UR8, R0 ;  /* 0x00000000000872ca */ /* 0x004fe200000e0000 */
[----:B-1--4-:R-:W-:-:S14]  /*00b0*/  BRA.U UP0, `(.L_x_0) ;  /* 0x00000001002c7547 */ /* 0x012fdc000b800000 */
[----:B------:R-:W1:Y:S02]  /*00c0*/  LDCU.64 UR6, c[0x0][0x888] ;  /* 0x00011100ff0677ac */ /* 0x000e640008000a00 */
[----:B-1----:R-:W-:-:S04]  /*00d0*/  UISETP.NE.U32.AND UP0, UPT, UR6, URZ, UPT ;  /* 0x000000ff0600728c */ /* 0x002fc8000bf05070 */
[----:B------:R-:W-:-:S09]  /*00e0*/  UISETP.NE.AND.EX UP0, UPT, UR7, URZ, UPT, UP0 ;  /* 0x000000ff0700728c */ /* 0x000fd2000bf05300 */
[----:B------:R-:W-:Y:S05]  /*00f0*/  BRA.U !UP0, `(.L_x_1) ;  /* 0x0000000108107547 */ /* 0x000fea000b800000 */
[----:B------:R-:W1:Y:S02]  /*0100*/  LDC.64 R50, c[0x0][0x888] ;  /* 0x00022200ff327b82 */ /* 0x000e640000000a00 */
[----:B-1----:R1:W5:Y:S01]  /*0110*/  LDG.E R50, desc[UR46][R50.64] ;  /* 0x0000002e32327981 */ /* 0x002362000c1e1900 */
[----:B------:R-:W-:Y:S01]  /*0120*/  HFMA2 R91, -RZ, RZ, 0, 5.9604644775390625e-08 ;  /* 0x00000001ff5b7431 */ /* 0x000fe200000001ff */
[----:B------:R-:W-:Y:S05]  /*0130*/  BRA `(.L_x_0) ;  /* 0x00000000000c7947 */ /* 0x000fea0003800000 */
.L_x_1:
[----:B------:R-:W1:Y:S01]  /*0140*/  LDCU UR6, c[0x0][0x880] ;  /* 0x00011000ff0677ac */ /* 0x000e620008000800 */
[----:B------:R-:W-:Y:S01]  /*0150*/  HFMA2 R91, -RZ, RZ, 0, 5.9604644775390625e-08 ;  /* 0x00000001ff5b7431 */ /* 0x000fe200000001ff */
[----:B-1----:R-:W-:-:S07]  /*0160*/  MOV R50, UR6 ;  /* 0x0000000600327c02 */ /* 0x002fce0008000f00 */
.L_x_0:
[----:B------:R-:W2:Y:S02]  /*0170*/  LDCU.64 UR6, c[0x0][0x8b0] ;  /* 0x00011600ff0677ac */ /* 0x000ea40008000a00 */
[----:B--2---:R-:W-:-:S04]  /*0180*/  UISETP.NE.U32.AND UP0, UPT, UR6, URZ, UPT ;  /* 0x000000ff0600728c */ /* 0x004fc8000bf05070 */
[----:B------:R-:W-:-:S09]  /*0190*/  UISETP.NE.AND.EX UP0, UPT, UR7, URZ, UPT, UP0 ;  /* 0x000000ff0700728c */ /* 0x000fd2000bf05300 */
[----:B------:R-:W-:Y:S05]  /*01a0*/  BRA.U UP0, `(.L_x_2) ;  /* 0x0000000100247547 */ /* 0x000fea000b800000 */
[----:B------:R-:W2:Y:S02]  /*01b0*/  LDCU.64 UR6, c[0x0][0x8a8] ;  /* 0x00011500ff0677ac */ /* 0x000ea40008000a00 */
[----:B--2---:R-:W-:-:S04]  /*01c0*/  UISETP.NE.U32.AND UP0, UPT, UR6, URZ, UPT ;  /* 0x000000ff0600728c */ /* 0x004fc8000bf05070 */
[----:B------:R-:W-:-:S09]  /*01d0*/  UISETP.NE.AND.EX UP0, UPT, UR7, URZ, UPT, UP0 ;  /* 0x000000ff0700728c */ /* 0x000fd2000bf05300 */
[----:B------:R-:W-:Y:S05]  /*01e0*/  BRA.U !UP0, `(.L_x_3) ;  /* 0x00000001080c7547 */ /* 0x000fea000b800000 */
[----:B------:R-:W2:Y:S02]  /*01f0*/  LDC.64 R2, c[0x0][0x8a8] ;  /* 0x00022a00ff027b82 */ /* 0x000ea40000000a00 */
[----:B--2---:R2:W5:Y:S01]  /*0200*/  LDG.E R47, desc[UR46][R2.64] ;  /* 0x0000002e022f7981 */ /* 0x004562000c1e1900 */
[----:B------:R-:W-:Y:S05]  /*0210*/  BRA `(.L_x_2) ;  /* 0x0000000000087947 */ /* 0x000fea0003800000 */
.L_x_3:
[----:B------:R-:W2:Y:S02]  /*0220*/  LDCU UR6, c[0x0][0x8a0] ;  /* 0x00011400ff0677ac */ /* 0x000ea40008000800 */
[----:B--2---:R-:W-:Y:S02]  /*0230*/  MOV R47, UR6 ;  /* 0x00000006002f7c02 */ /* 0x004fe40008000f00 */
.L_x_2:
[----:B------:R-:W-:Y:S01]  /*0240*/  IMAD.U32 R0, RZ, RZ, UR8 ;  /* 0x00000008ff007e24 */ /* 0x000fe2000f8e00ff */
[----:B------:R-:W-:Y:S04]  /*0250*/  BSSY.RECONVERGENT B0, `(.L_x_4) ;  /* 0x000000c000007945 */ /* 0x000fe80003800200 */
[C---:B------:R-:W-:Y:S02]  /*0260*/  ISETP.NE.OR P1, PT, R0.reuse, 0x1, !P5 ;  /* 0x000000010000780c */ /* 0x040fe40006f25670 */
[----:B------:R-:W-:-:S11]  /*0270*/  ISETP.NE.OR P0, PT, R0, 0x3, !P5 ;  /* 0x000000030000780c */ /* 0x000fd60006f05670 */
[----:B------:R-:W-:Y:S05]  /*0280*/  @P1 BRA `(.L_x_5) ;  /* 0x0000000000201947 */ /* 0x000fea0003800000 */
[----:B------:R-:W3:Y:S02]  /*0290*/  LDCU.64 UR6, c[0x0][0x348] ;  /* 0x00006900ff0677ac */ /* 0x000ee40008000a00 */
[----:B---3--:R-:W-:Y:S02]  /*02a0*/  UIADD3 UR10, UP1, UPT, UR6, 0x80, URZ ;  /* 0x00000080060a7890 */ /* 0x008fe4000ff3e0ff */
[----:B------:R-:W-:Y:S02]  /*02b0*/  UIADD3 UR6, UP0, UPT, UR6, 0x180, URZ ;  /* 0x0000018006067890 */ /* 0x000fe4000ff1e0ff */
[----:B------:R-:W-:Y:S02]  /*02c0*/  UIADD3.X UR11, UPT, UPT, URZ, UR7, URZ, UP1, !UPT ;  /* 0x00000007ff0b7290 */ /* 0x000fe40008ffe4ff */
[----:B------:R-:W-:-:S07]  /*02d0*/  UIADD3.X UR7, UPT, UPT, URZ, UR7, URZ, UP0, !UPT ;  /* 0x00000007ff077290 */ /* 0x000fce00087fe4ff */
[----:B------:R3:W-:Y:S02]  /*02e0*/  UTMACCTL.PF [UR10] ;  /* 0x000000000a0079b9 */ /* 0x0007e40008040000 */
[----:B------:R3:W-:Y:S02]  /*02f0*/  UTMACCTL.PF [UR6] ;  /* 0x00000000060079b9 */ /* 0x0007e40008040000 */
[----:B---3--:R-:W-:Y:S01]  /*0300*/  NOP ;  /* 0x0000000000007918 */ /* 0x008fe20000000000 */
.L_x_5:
[----:B------:R-:W-:Y:S05]  /*0310*/  BSYNC.RECONVERGENT B0 ;  /* 0x0000000000007941 */ /* 0x000fea0003800200 */
.L_x_4:
[----:B------:R-:W-:Y:S04]  /*0320*/  BSSY.RECONVERGENT B0, `(.L_x_6) ;  /* 0x000000a000007945 */ /* 0x000fe80003800200 */
        /* <DEDUP_REMOVED lines=9> */
.L_x_7:
[----:B------:R-:W-:Y:S05]  /*03c0*/  BSYNC.RECONVERGENT B0 ;  /* 0x0000000000007941 */ /* 0x000fea0003800200 */
.L_x_6:
[----:B------:R-:W3:Y:S01]  /*03d0*/  LDCU.64 UR6, c[0x0][0x888] ;  /* 0x00011100ff0677ac */ /* 0x000ee20008000a00 */
[----:B------:R-:W-:Y:S02]  /*03e0*/  UISETP.EQ.U32.AND UP1, UPT, UR4, URZ, UPT ;  /* 0x000000ff0400728c */ /* 0x000fe4000bf22070 */
[----:B------:R-:W-:Y:S02]  /*03f0*/  UPLOP3.LUT UP2, UPT, UPT, UPT, UPT, 0x80, 0x8 ;  /* 0x000000000008789c */ /* 0x000fe40003f4f070 */
[----:B---3--:R-:W-:-:S04]  /*0400*/  UISETP.NE.U32.AND UP0, UPT, UR6, URZ, UPT ;  /* 0x000000ff0600728c */ /* 0x008fc8000bf05070 */
[----:B------:R-:W-:-:S04]  /*0410*/  UISETP.NE.AND.EX UP0, UPT, UR7, URZ, UPT, UP0 ;  /* 0x000000ff0700728c */ /* 0x000fc8000bf05300 */
[----:B------:R-:W-:-:S04]  /*0420*/  UISETP.EQ.OR.EX UP3, UPT, UR5, URZ, !UP0, UP1 ;  /* 0x000000ff0500728c */ /* 0x000fc8000c762710 */
[----:B------:R-:W-:-:S05]  /*0430*/  UP2UR UR50, UPR, URZ, 0x8 ;  /* 0x00000008ff327883 */ /* 0x000fca0008000000 */
[----:B------:R-:W-:Y:S07]  /*0440*/  BRA.U !UP3, `(.L_x_8) ;  /* 0x000000010b207547 */ /* 0x000fee000b800000 */
[----:B-----5:R-:W-:Y:S01]  /*0450*/  R2UR UR6, R50 ;  /* 0x00000000320672ca */ /* 0x020fe200000e0000 */
[----:B------:R-:W-:Y:S02]  /*0460*/  UISETP.NE.U32.AND UP2, UPT, UR4, URZ, UPT ;  /* 0x000000ff0400728c */ /* 0x000fe4000bf45070 */
[----:B------:R-:W-:Y:S02]  /*0470*/  USEL UR4, URZ, 0xffffffff, UP0 ;  /* 0xffffffffff047887 */ /* 0x000fe40008000000 */
[----:B------:R-:W-:-:S08]  /*0480*/  UISETP.NE.AND.EX UP2, UPT, UR5, URZ, UPT, UP2 ;  /* 0x000000ff0500728c */ /* 0x000fd0000bf45320 */
[----:B------:R-:W-:-:S04]  /*0490*/  UISETP.NE.AND UP1, UPT, UR6, URZ, UPT ;  /* 0x000000ff0600728c */ /* 0x000fc8000bf25270 */
[----:B------:R-:W-:-:S04]  /*04a0*/  @!UP2 USEL UR4, URZ, 0xffffffff, UP1 ;  /* 0xffffffffff04a887 */ /* 0x000fc80008800000 */
[----:B------:R-:W-:-:S04]  /*04b0*/  ULOP3.LUT UR4, UR4, 0x1, URZ, 0xc0, !UPT ;  /* 0x0000000104047892 */ /* 0x000fc8000f8ec0ff */
[----:B------:R-:W-:-:S11]  /*04c0*/  UISETP.NE.U32.AND UP2, UPT, UR4, 0x1, UPT ;  /* 0x000000010400788c */ /* 0x000fd6000bf45070 */
.L_x_8:
[----:B--2---:R-:W2:Y:S01]  /*04d0*/  SHFL.IDX PT, R2, R96, RZ, 0x1f ;  /* 0x00001fff60027589 */ /* 0x004ea200000e0000 */
[----:B------:R-:W-:-:S04]  /*04e0*/  UISETP.NE.AND UP1, UPT, UR8, 0x2, UPT ;  /* 0x000000020800788c */ /* 0x000fc8000bf25270 */
[----:B------:R-:W-:Y:S01]  /*04f0*/  USEL UR6, URZ, 0x1, UP1 ;  /* 0x00000001ff067887 */ /* 0x000fe20008800000 */
[----:B--2---:R-:W-:-:S13]  /*0500*/  ISETP.NE.AND P0, PT, R2, RZ, PT ;  /* 0x000000ff0200720c */ /* 0x004fda0003f05270 */
[----:B------:R-:W-:Y:S05]  /*0510*/  @P0 BRA `(.L_x_9) ;  /* 0x0000000000bc0947 */ /* 0x000fea0003800000 */
[----:B------:R-:W-:Y:S01]  /*0520*/  ELECT P0, URZ, PT ;  /* 0x0000000000ff782f */ /* 0x000fe20003800000 */
[----:B------:R-:W-:-:S12]  /*0530*/  BSSY.RECONVERGENT B0, `(.L_x_9) ;  /* 0x000002d000007945 */ /* 0x000fd80003800200 */
[----:B------:R-:W-:Y:S05]  /*0540*/  @!P0 BRA `(.L_x_10) ;  /* 0x0000000000ac8947 */ /* 0x000fea0003800000 */
[----:B------:R-:W2:Y:S01]  /*0550*/  S2UR UR5, SR_CgaCtaId ;  /* 0x00000000000579c3 */ /* 0x000ea20000008800 */
[----:B------:R-:W-:Y:S01]  /*0560*/  UMOV UR7, 0x400 ;  /* 0x0000040000077882 */ /* 0x000fe20000000000 */
[----:B------:R-:W-:Y:S02]  /*0570*/  UMOV UR4, 0x1 ;  /* 0x0000000100047882 */ /* 0x000fe40000000000 */
[----:B------:R-:W-:-:S04]  /*0580*/  UIADD3 UR10, UPT, UPT, -UR4, 0x100000, URZ ;  /* 0x00100000040a7890 */ /* 0x000fc8000fffe1ff */
[----:B------:R-:W-:Y:S02]  /*0590*/  USHF.L.U32 UR11, UR10, 0xb, URZ ;  /* 0x0000000b0a0b7899 */ /* 0x000fe400080006ff */
[----:B------:R-:W-:Y:S02]  /*05a0*/  USHF.L.U32 UR10, UR10, 0x1, URZ ;  /* 0x000000010a0a7899 */ /* 0x000fe400080006ff */
[----:B--2---:R-:W-:Y:S01]  /*05b0*/  ULEA UR5, UR5, UR7, 0x18 ;  /* 0x0000000705057291 */ /* 0x004fe2000f8ec0ff */
[----:B------:R-:W2:Y:S11]  /*05c0*/  FENCE.VIEW.ASYNC.S ;  /* 0x00000000000073c6 */ /* 0x000eb60000000000 */
[----:B--2---:R2:W3:Y:S01]  /*05d0*/  SYNCS.EXCH.64 URZ, [UR5], UR10 ;  /* 0x0000000a05ff75b2 */ /* 0x0044e20008000100 */
[----:B------:R2:W4:Y:S01]  /*05e0*/  SYNCS.EXCH.64 URZ, [UR5+0x88], UR10 ;  /* 0x0000880a05ff75b2 */ /* 0x0005220008000100 */
[----:B------:R2:W1:Y:S01]  /*05f0*/  SYNCS.EXCH.64 URZ, [UR5+0x8], UR10 ;  /* 0x0000080a05ff75b2 */ /* 0x0004620008000100 */
        /* <DEDUP_REMOVED lines=30> */
[----:B------:R2:W1:Y:S02]  /*07e0*/  SYNCS.EXCH.64 URZ, [UR5+0x108], UR10 ;  /* 0x0001080a05ff75b2 */ /* 0x0004640008000100 */
[----:B--234-:R-:W-:Y:S01]  /*07f0*/  NOP ;  /* 0x0000000000007918 */ /* 0x01cfe20000000000 */
.L_x_10:
[----:B------:R-:W-:Y:S05]  /*0800*/  BSYNC.RECONVERGENT B0 ;  /* 0x0000000000007941 */ /* 0x000fea0003800200 */
.L_x_9:
[----:B------:R-:W2:Y:S01]  /*0810*/  SHFL.IDX PT, R2, R96, RZ, 0x1f ;  /* 0x00001fff60027589 */ /* 0x000ea200000e0000 */
[----:B------:R-:W-:Y:S01]  /*0820*/  NOP ;  /* 0x0000000000007918 */ /* 0x000fe20000000000 */
[----:B--2---:R-:W-:-:S13]  /*0830*/  ISETP.NE.AND P0, PT, R2, 0x1, PT ;  /* 0x000000010200780c */ /* 0x004fda0003f05270 */
[----:B------:R-:W-:Y:S05]  /*0840*/  @P0 BRA `(.L_x_11) ;  /* 0x0000000000480947 */ /* 0x000fea0003800000 */
[----:B------:R-:W2:Y:S01]  /*0850*/  S2UR UR7, SR_CgaCtaId ;  /* 0x00000000000779c3 */ /* 0x000ea20000008800 */
[----:B------:R-:W-:Y:S01]  /*0860*/  UMOV UR9, 0x400 ;  /* 0x0000040000097882 */ /* 0x000fe20000000000 */
[----:B------:R-:W-:Y:S01]  /*0870*/  UMOV UR5, 0x20 ;  /* 0x0000002000057882 */ /* 0x000fe20000000000 */
[----:B------:R-:W-:Y:S01]  /*0880*/  UMOV UR4, 0x80 ;  /* 0x0000008000047882 */ /* 0x000fe20000000000 */
[----:B------:R-:W-:-:S04]  /*0890*/  UIADD3 UR10, UPT, UPT, -UR5, 0x100000, URZ ;  /* 0x00100000050a7890 */ /* 0x000fc8000fffe1ff */
[----:B------:R-:W-:Y:S02]  /*08a0*/  USHF.L.U32 UR11, UR10, 0xb, URZ ;  /* 0x0000000b0a0b7899 */ /* 0x000fe400080006ff */
[----:B------:R-:W-:Y:S02]  /*08b0*/  USHF.L.U32 UR10, UR10, 0x1, URZ ;  /* 0x000000010a0a7899 */ /* 0x000fe400080006ff */
[----:B------:R-:W-:-:S04]  /*08c0*/  UIADD3 UR4, UPT, UPT, -UR4, 0x100000, URZ ;  /* 0x0010000004047890 */ /* 0x000fc8000fffe1ff */
[----:B------:R-:W-:Y:S02]  /*08d0*/  USHF.L.U32 UR5, UR4, 0xb, URZ ;  /* 0x0000000b04057899 */ /* 0x000fe400080006ff */
[----:B------:R-:W-:Y:S01]  /*08e0*/  USHF.L.U32 UR4, UR4, 0x1, URZ ;  /* 0x0000000104047899 */ /* 0x000fe200080006ff */
[----:B------:R-:W-:Y:S01]  /*08f0*/  ELECT P0, URZ, PT ;  /* 0x0000000000ff782f */ /* 0x000fe20003800000 */
[----:B--2---:R-:W-:Y:S01]  /*0900*/  ULEA UR7, UR7, UR9, 0x18 ;  /* 0x0000000907077291 */ /* 0x004fe2000f8ec0ff */
[----:B------:R-:W2:Y:S11]  /*0910*/  FENCE.VIEW.ASYNC.S ;  /* 0x00000000000073c6 */ /* 0x000eb60000000000 */
[----:B--2---:R2:W3:Y:S01]  /*0920*/  SYNCS.EXCH.64 URZ, [UR7+0x110], UR10 ;  /* 0x0001100a07ff75b2 */ /* 0x0044e20008000100 */
[----:B------:R2:W4:Y:S01]  /*0930*/  SYNCS.EXCH.64 URZ, [UR7+0x120], UR4 ;  /* 0x0001200407ff75b2 */ /* 0x0005220008000100 */
[----:B------:R2:W1:Y:S01]  /*0940*/  SYNCS.EXCH.64 URZ, [UR7+0x118], UR10 ;  /* 0x0001180a07ff75b2 */ /* 0x0004620008000100 */
[----:B------:R2:W1:Y:S01]  /*0950*/  SYNCS.EXCH.64 URZ, [UR7+0x128], UR4 ;  /* 0x0001280407ff75b2 */ /* 0x0004620008000100 */
[----:B------:R-:W-:Y:S01]  /*0960*/  NOP ;  /* 0x0000000000007918 */ /* 0x000fe20000000000 */
.L_x_11:
[----:B------:R-:W2:Y:S01]  /*0970*/  SHFL.IDX PT, R2, R96, RZ, 0x1f ;  /* 0x00001fff60027589 */ /* 0x000ea200000e0000 */
[----:B------:R-:W-:Y:S01]  /*0980*/  NOP ;  /* 0x0000000000007918 */ /* 0x000fe20000000000 */
[----:B--2---:R-:W-:-:S13]  /*0990*/  ISETP.NE.AND P0, PT, R2, 0x3, PT ;  /* 0x000000030200780c */ /* 0x004fda0003f05270 */
[----:B------:R-:W-:Y:S05]  /*09a0*/  @P0 BRA `(.L_x_12) ;  /* 0x0000000000300947 */ /* 0x000fea0003800000 */
[----:B------:R-:W2:Y:S01]  /*09b0*/  S2UR UR5, SR_CgaCtaId ;  /* 0x00000000000579c3 */ /* 0x000ea20000008800 */
[----:B------:R-:W-:Y:S01]  /*09c0*/  UMOV UR7, 0x400 ;  /* 0x0000040000077882 */ /* 0x000fe20000000000 */
[----:B------:R-:W-:Y:S01]  /*09d0*/  UMOV UR4, 0x20 ;  /* 0x0000002000047882 */ /* 0x000fe20000000000 */
[----:B------:R-:W-:Y:S01]  /*09e0*/  ELECT P0, URZ, PT ;  /* 0x0000000000ff782f */ /* 0x000fe20003800000 */
[----:B------:R-:W-:-:S04]  /*09f0*/  UIADD3 UR10, UPT, UPT, -UR4, 0x100000, URZ ;  /* 0x00100000040a7890 */ /* 0x000fc8000fffe1ff */
[----:B------:R-:W-:Y:S02]  /*0a00*/  USHF.L.U32 UR11, UR10, 0xb, URZ ;  /* 0x0000000b0a0b7899 */ /* 0x000fe400080006ff */
[----:B------:R-:W-:Y:S02]  /*0a10*/  USHF.L.U32 UR10, UR10, 0x1, URZ ;  /* 0x000000010a0a7899 */ /* 0x000fe400080006ff */
[----:B--2---:R-:W-:Y:S01]  /*0a20*/  ULEA UR5, UR5, UR7, 0x18 ;  /* 0x0000000705057291 */ /* 0x004fe2000f8ec0ff */
[----:B------:R-:W2:Y:S11]  /*0a30*/  FENCE.VIEW.ASYNC.S ;  /* 0x00000000000073c6 */ /* 0x000eb60000000000 */
[----:B--2---:R2:W1:Y:S01]  /*0a40*/  SYNCS.EXCH.64 URZ, [UR5+0x130], UR10 ;  /* 0x0001300a05ff75b2 */ /* 0x0044620008000100 */
[----:B------:R2:W1:Y:S01]  /*0a50*/  SYNCS.EXCH.64 URZ, [UR5+0x138], UR10 ;  /* 0x0001380a05ff75b2 */ /* 0x0004620008000100 */
[----:B------:R-:W-:Y:S01]  /*0a60*/  NOP ;  /* 0x0000000000007918 */ /* 0x000fe20000000000 */
.L_x_12:
[----:B------:R-:W3:Y:S01]  /*0a70*/  SHFL.IDX PT, R2, R96, RZ, 0x1f ;  /* 0x00001fff60027589 */ /* 0x000ee200000e0000 */
[----:B------:R-:W-:Y:S01]  /*0a80*/  NOP ;  /* 0x0000000000007918 */ /* 0x000fe20000000000 */
[----:B---3--:R-:W-:-:S13]  /*0a90*/  ISETP.NE.AND P0, PT, R2, 0x4, PT ;  /* 0x000000040200780c */ /* 0x008fda0003f05270 */
[----:B------:R-:W-:Y:S05]  /*0aa0*/  @P0 BRA `(.L_x_13) ;  /* 0x00000000004c0947 */ /* 0x000fea0003800000 */
[----:B--2---:R-:W2:Y:S01]  /*0ab0*/  S2UR UR5, SR_CgaCtaId ;  /* 0x00000000000579c3 */ /* 0x004ea20000008800 */
[----:B------:R-:W-:Y:S01]  /*0ac0*/  UMOV UR9, 0x100 ;  /* 0x0000010000097882 */ /* 0x000fe20000000000 */
[----:B------:R-:W-:Y:S01]  /*0ad0*/  UMOV UR7, 0x400 ;  /* 0x0000040000077882 */ /* 0x000fe20000000000 */
[----:B------:R-:W-:Y:S01]  /*0ae0*/  USEL UR9, UR9, 0xe0, UP2 ;  /* 0x000000e009097887 */ /* 0x000fe20009000000 */
[----:B------:R-:W-:Y:S01]  /*0af0*/  UMOV UR4, 0x1 ;  /* 0x0000000100047882 */ /* 0x000fe20000000000 */
[----:B------:R-:W-:Y:S01]  /*0b00*/  ELECT P0, URZ, PT ;  /* 0x0000000000ff782f */ /* 0x000fe20003800000 */
[----:B------:R-:W-:-:S04]  /*0b10*/  UIADD3 UR10, UPT, UPT, -UR4, 0x100000, URZ ;  /* 0x00100000040a7890 */ /* 0x000fc8000fffe1ff */
[----:B------:R-:W-:Y:S02]  /*0b20*/  USHF.L.U32 UR11, UR10, 0xb, URZ ;  /* 0x0000000b0a0b7899 */ /* 0x000fe400080006ff */
[----:B------:R-:W-:Y:S02]  /*0b30*/  USHF.L.U32 UR10, UR10, 0x1, URZ ;  /* 0x000000010a0a7899 */ /* 0x000fe400080006ff */
[----:B------:R-:W-:-:S04]  /*0b40*/  UIADD3 UR12, UPT, UPT, -UR9, 0x100000, URZ ;  /* 0x00100000090c7890 */ /* 0x000fc8000fffe1ff */
[----:B------:R-:W-:Y:S02]  /*0b50*/  USHF.L.U32 UR13, UR12, 0xb, URZ ;  /* 0x0000000b0c0d7899 */ /* 0x000fe400080006ff */
[----:B------:R-:W-:Y:S02]  /*0b60*/  USHF.L.U32 UR12, UR12, 0x1, URZ ;  /* 0x000000010c0c7899 */ /* 0x000fe400080006ff */
[----:B--2---:R-:W-:Y:S01]  /*0b70*/  ULEA UR5, UR5, UR7, 0x18 ;  /* 0x0000000705057291 */ /* 0x004fe2000f8ec0ff */
[----:B------:R-:W2:Y:S11]  /*0b80*/  FENCE.VIEW.ASYNC.S ;  /* 0x00000000000073c6 */ /* 0x000eb60000000000 */
[----:B--2---:R3:W2:Y:S01]  /*0b90*/  SYNCS.EXCH.64 URZ, [UR5+0x140], UR10 ;  /* 0x0001400a05ff75b2 */ /* 0x0046a20008000100 */
[----:B------:R3:W1:Y:S01]  /*0ba0*/  SYNCS.EXCH.64 URZ, [UR5+0x150], UR12 ;  /* 0x0001500c05ff75b2 */ /* 0x0006620008000100 */
[----:B------:R3:W1:Y:S01]  /*0bb0*/  SYNCS.EXCH.64 URZ, [UR5+0x148], UR10 ;  /* 0x0001480a05ff75b2 */ /* 0x0006620008000100 */
[----:B------:R3:W1:Y:S02]  /*0bc0*/  SYNCS.EXCH.64 URZ, [UR5+0x158], UR12 ;  /* 0x0001580c05ff75b2 */ /* 0x0006640008000100 */
[----:B---3--:R-:W-:Y:S01]  /*0bd0*/  NOP ;  /* 0x0000000000007918 */ /* 0x008fe20000000000 */
.L_x_13:
[----:B------:R-:W3:Y:S01]  /*0be0*/  SHFL.IDX PT, R2, R96, RZ, 0x1f ;  /* 0x00001fff60027589 */ /* 0x000ee200000e0000 */
[----:B------:R-:W-:Y:S01]  /*0bf0*/  NOP ;  /* 0x0000000000007918 */ /* 0x000fe20000000000 */
[----:B---3--:R-:W-:-:S13]  /*0c00*/  ISETP.NE.AND P0, PT, R2, 0x5, PT ;  /* 0x000000050200780c */ /* 0x008fda0003f05270 */
[----:B------:R-:W-:Y:S05]  /*0c10*/  @P0 BRA `(.L_x_14) ;  /* 0x0000000000580947 */ /* 0x000fea0003800000 */
[----:B------:R-:W3:Y:S01]  /*0c20*/  S2UR UR7, SR_CgaCtaId ;  /* 0x00000000000779c3 */ /* 0x000ee20000008800 */
[----:B------:R-:W-:Y:S01]  /*0c30*/  UMOV UR9, 0x400 ;  /* 0x0000040000097882 */ /* 0x000fe20000000000 */
[----:B--2---:R-:W-:Y:S01]  /*0c40*/  UMOV UR5, 0x1 ;  /* 0x0000000100057882 */ /* 0x004fe20000000000 */
        /* <DEDUP_REMOVED lines=8> */
[----:B---3--:R-:W-:Y:S01]  /*0cd0*/  ULEA UR7, UR7, UR9, 0x18 ;  /* 0x0000000907077291 */ /* 0x008fe2000f8ec0ff */
[----:B------:R-:W2:Y:S11]  /*0ce0*/  FENCE.VIEW.ASYNC.S ;  /* 0x00000000000073c6 */ /* 0x000eb60000000000 */
[----:B--2---:R3:W2:Y:S01]  /*0cf0*/  SYNCS.EXCH.64 URZ, [UR7+0x160], UR10 ;  /* 0x0001600a07ff75b2 */ /* 0x0046a20008000100 */
[----:B------:R3:W1:Y:S01]  /*0d00*/  SYNCS.EXCH.64 URZ, [UR7+0x180], UR4 ;  /* 0x0001800407ff75b2 */ /* 0x0006620008000100 */
[----:B------:R3:W1:Y:S01]  /*0d10*/  SYNCS.EXCH.64 URZ, [UR7+0x168], UR10 ;  /* 0x0001680a07ff75b2 */ /* 0x0006620008000100 */
[----:B------:R3:W1:Y:S01]  /*0d20*/  SYNCS.EXCH.64 URZ, [UR7+0x188], UR4 ;  /* 0x0001880407ff75b2 */ /* 0x0006620008000100 */
[----:B------:R3:W1:Y:S01]  /*0d30*/  SYNCS.EXCH.64 URZ, [UR7+0x170], UR10 ;  /* 0x0001700a07ff75b2 */ /* 0x0006620008000100 */
[----:B------:R3:W1:Y:S01]  /*0d40*/  SYNCS.EXCH.64 URZ, [UR7+0x190], UR4 ;  /* 0x0001900407ff75b2 */ /* 0x0006620008000100 */
[----:B------:R3:W1:Y:S01]  /*0d50*/  SYNCS.EXCH.64 URZ, [UR7+0x178], UR10 ;  /* 0x0001780a07ff75b2 */ /* 0x0006620008000100 */
[----:B------:R3:W1:Y:S02]  /*0d60*/  SYNCS.EXCH.64 URZ, [UR7+0x198], UR4 ;  /* 0x0001980407ff75b2 */ /* 0x0006640008000100 */
[----:B---3--:R-:W-:Y:S01]  /*0d70*/  NOP ;  /* 0x0000000000007918 */ /* 0x008fe20000000000 */
.L_x_14:
[----:B------:R-:W3:Y:S01]  /*0d80*/  SHFL.IDX PT, R2, R96, RZ, 0x1f ;  /* 0x00001fff60027589 */ /* 0x000ee200000e0000 */
[----:B------:R-:W-:Y:S01]  /*0d90*/  NOP ;  /* 0x0000000000007918 */ /* 0x000fe20000000000 */
[----:B---3--:R-:W-:-:S13]  /*0da0*/  ISETP.NE.AND P0, PT, R2, 0x3, PT ;  /* 0x000000030200780c */ /* 0x008fda0003f05270 */
[----:B------:R-:W-:Y:S05]  /*0db0*/  @P0 BRA `(.L_x_15) ;  /* 0x0000000000380947 */ /* 0x000fea0003800000 */
[----:B--2---:R-:W2:Y:S01]  /*0dc0*/  S2UR UR5, SR_CgaCtaId ;  /* 0x00000000000579c3 */ /* 0x004ea20000008800 */
        /* <DEDUP_REMOVED lines=13> */
.L_x_15:
[----:B--2---:R-:W2:Y:S01]  /*0ea0*/  S2UR UR5, SR_CTAID.X ;  /* 0x00000000000579c3 */ /* 0x004ea20000002500 */
[----:B------:R-:W-:-:S05]  /*0eb0*/  CS2R.32 R90, SR_CgaSize ;  /* 0x00000000005a7805 */ /* 0x000fca0000008a00 */
[----:B------:R-:W-:-:S05]  /*0ec0*/  IMAD R90, R90, -0xa0, RZ ;  /* 0xffffff605a5a7824 */ /* 0x000fca00078e02ff */
[----:B------:R-:W-:-:S14]  /*0ed0*/  R2UR UR9, R90 ;  /* 0x000000005a0972ca */ /* 0x000fdc00000e0000 */
[----:B------:R-:W3:Y:S01]  /*0ee0*/  LDCU UR9, c[0x0][UR9+0x2b0] ;  /* 0x00005600090977ac */ /* 0x000ee20008000800 */
[----:B------:R-:W-:Y:S01]  /*0ef0*/  NOP ;  /* 0x0000000000007918 */ /* 0x000fe20000000000 */
[----:B------:R-:W-:-:S05]  /*0f00*/  CS2R.32 R90, SR_CgaSize ;  /* 0x00000000005a7805 */ /* 0x000fca0000008a00 */
[----:B------:R-:W-:-:S05]  /*0f10*/  IMAD R90, R90, -0xa0, RZ ;  /* 0xffffff605a5a7824 */ /* 0x000fca00078e02ff */
[----:B------:R-:W-:-:S14]  /*0f20*/  R2UR UR7, R90 ;  /* 0x000000005a0772ca */ /* 0x000fdc00000e0000 */
[----:B------:R-:W4:Y:S01]  /*0f30*/  LDCU UR7, c[0x0][UR7+0x2b4] ;  /* 0x00005680070777ac */ /* 0x000f220008000800 */
[----:B------:R-:W1:Y:S08]  /*0f40*/  S2UR UR4, SR_CTAID.Y ;  /* 0x00000000000479c3 */ /* 0x000e700000002600 */
[----:B------:R-:W4:Y:S01]  /*0f50*/  LDC R9, c[0x0][0xb24] ;  /* 0x0002c900ff097b82 */ /* 0x000f220000000800 */
[----:B--2---:R-:W-:-:S02]  /*0f60*/  I2FP.F32.U32 R5, UR5 ;  /* 0x0000000500057c45 */ /* 0x004fc40008201000 */
[----:B------:R-:W-:-:S05]  /*0f70*/  CS2R.32 R3, SR_CgaSize ;  /* 0x0000000000037805 */ /* 0x000fca0000008a00 */
[----:B------:R-:W-:-:S06]  /*0f80*/  IMAD R3, R3, -0xa0, RZ ;  /* 0xffffff6003037824 */ /* 0x000fcc00078e02ff */
[----:B------:R-:W2:Y:S01]  /*0f90*/  LDC R3, c[0x0][R3+0x2a0] ;  /* 0x0000a80003037b82 */ /* 0x000ea20000000800 */
[----:B------:R-:W-:Y:S01]  /*0fa0*/  MOV R21, UR5 ;  /* 0x0000000500157c02 */ /* 0x000fe20008000f00 */
[----:B---3--:R-:W-:Y:S01]  /*0fb0*/  FMUL R5, R5, UR9 ;  /* 0x0000000905057c20 */ /* 0x008fe20008400000 */
[----:B-1----:R-:W-:Y:S02]  /*0fc0*/  I2FP.F32.U32 R4, UR4 ;  /* 0x0000000400047c45 */ /* 0x002fe40008201000 */
[----:B------:R-:W-:-:S05]  /*0fd0*/  CS2R.32 R2, SR_CgaSize ;  /* 0x0000000000027805 */ /* 0x000fca0000008a00 */
[----:B------:R-:W-:-:S06]  /*0fe0*/  IMAD R2, R2, -0xa0, RZ ;  /* 0xffffff6002027824 */ /* 0x000fcc00078e02ff */
[----:B------:R-:W1:Y:S01]  /*0ff0*/  LDC R2, c[0x0][R2+0x2a4] ;  /* 0x0000a90002027b82 */ /* 0x000e620000000800 */
[----:B------:R-:W3:Y:S01]  /*1000*/  F2I.U32.TRUNC.NTZ R90, R5 ;  /* 0x00000005005a7305 */ /* 0x000ee2000020f000 */
[----:B------:R-:W-:Y:S01]  /*1010*/  MOV R20, UR4 ;  /* 0x0000000400147c02 */ /* 0x000fe20008000f00 */
[----:B----4-:R-:W-:-:S05]  /*1020*/  FMUL R4, R4, UR7 ;  /* 0x0000000704047c20 */ /* 0x010fca0008400000 */
[----:B------:R-:W-:Y:S01]  /*1030*/  BAR.SYNC.DEFER_BLOCKING 0x0 ;  /* 0x0000000000007b1d */ /* 0x000fe20000010000 */
[----:B------:R-:W-:-:S05]  /*1040*/  ISETP.GE.AND P0, PT, R9, 0x1, PT ;  /* 0x000000010900780c */ /* 0x000fca0003f06270 */
[----:B------:R-:W4:Y:S02]  /*1050*/  F2I.U32.TRUNC.NTZ R83, R4 ;  /* 0x0000000400537305 */ /* 0x000f24000020f000 */
[----:B------:R-:W1:Y:S01]  /*1060*/  S2UR UR36, SR_CTAID.Z ;  /* 0x00000000002479c3 */ /* 0x000e620000002700 */
[----:B---3--:R-:W-:-:S05]  /*1070*/  IADD3 R90, PT, PT, -R90, RZ, RZ ;  /* 0x000000ff5a5a7210 */ /* 0x008fca0007ffe1ff */
[----:B--2---:R-:W-:Y:S01]  /*1080*/  IMAD R90, R3, R90, UR5 ;  /* 0x00000005035a7e24 */ /* 0x004fe2000f8e025a */
[----:B----4-:R-:W-:-:S05]  /*1090*/  IADD3 R83, PT, PT, -R83, RZ, RZ ;  /* 0x000000ff53537210 */ /* 0x010fca0007ffe1ff */
[----:B-1----:R-:W-:Y:S01]  /*10a0*/  IMAD R83, R2, R83, UR4 ;  /* 0x0000000402537e24 */ /* 0x002fe2000f8e0253 */
[----:B------:R-:W-:Y:S06]  /*10b0*/  @!P0 BRA `(.L_x_16) ;  /* 0x0000000000b88947 */ /* 0x000fec0003800000 */
[----:B------:R-:W1:Y:S01]  /*10c0*/  LDC.64 R4, c[0x0][0xb18] ;  /* 0x0002c600ff047b82 */ /* 0x000e620000000a00 */
[----:B------:R-:W-:-:S07]  /*10d0*/  ISETP.NE.AND P0, PT, R9, 0x1, PT ;  /* 0x000000010900780c */ /* 0x000fce0003f05270 */
[----:B------:R-:W2:Y:S08]  /*10e0*/  LDC R10, c[0x0][0xb0c] ;  /* 0x0002c300ff0a7b82 */ /* 0x000eb00000000800 */
[----:B------:R-:W3:Y:S08]  /*10f0*/  LDC R11, c[0x0][0x370] ;  /* 0x0000dc00ff0b7b82 */ /* 0x000ef00000000800 */
[----:B------:R-:W4:Y:S01]  /*1100*/  LDC R12, c[0x0][0x374] ;  /* 0x0000dd00ff0c7b82 */ /* 0x000f220000000800 */
[----:B-1----:R-:W-:-:S07]  /*1110*/  ISETP.NE.AND P1, PT, R4, 0x1, PT ;  /* 0x000000010400780c */ /* 0x002fce0003f25270 */
[----:B------:R-:W3:Y:S01]  /*1120*/  LDC.64 R6, c[0x0][0xb10] ;  /* 0x0002c400ff067b82 */ /* 0x000ee20000000a00 */
[----:B--2---:R-:W-:-:S07]  /*1130*/  ISETP.NE.AND P2, PT, R10, 0x1, PT ;  /* 0x000000010a00780c */ /* 0x004fce0003f45270 */
[----:B------:R-:W1:Y:S08]  /*1140*/  LDC R8, c[0x0][0xb20] ;  /* 0x0002c800ff087b82 */ /* 0x000e700000000800 */
[----:B------:R-:W2:Y:S01]  /*1150*/  LDC.64 R2, c[0x0][0xb28] ;  /* 0x0002ca00ff027b82 */ /* 0x000ea20000000a00 */
[----:B----4-:R-:W-:-:S04]  /*1160*/  IMAD.HI.U32 R13, R12, R5, RZ ;  /* 0x000000050c0d7227 */ /* 0x010fc800078e00ff */
[----:B------:R-:W-:-:S04]  /*1170*/  IMAD.HI.U32 R5, R20, R5, RZ ;  /* 0x0000000514057227 */ /* 0x000fc800078e00ff */
[----:B---3--:R-:W-:-:S04]  /*1180*/  IMAD.HI.U32 R14, R11, R6, RZ ;  /* 0x000000060b0e7227 */ /* 0x008fc800078e00ff */
[C---:B------:R-:W-:Y:S01]  /*1190*/  IMAD.HI.U32 R16, R21.reuse, R6, RZ ;  /* 0x0000000615107227 */ /* 0x040fe200078e00ff */
[-C--:B------:R-:W-:Y:S02]  /*11a0*/  @P2 SHF.R.U32.HI R11, RZ, R7.reuse, R14 ;  /* 0x00000007ff0b2219 */ /* 0x080fe4000001160e */
[-C--:B-1----:R-:W-:Y:S02]  /*11b0*/  @P1 SHF.R.U32.HI R12, RZ, R8.reuse, R13 ;  /* 0x00000008ff0c1219 */ /* 0x082fe4000001160d */
[----:B------:R-:W-:Y:S02]  /*11c0*/  SHF.R.U32.HI R5, RZ, R8, R5 ;  /* 0x00000008ff057219 */ /* 0x000fe40000011605 */
[----:B------:R-:W-:Y:S02]  /*11d0*/  SHF.R.U32.HI R16, RZ, R7, R16 ;  /* 0x00000007ff107219 */ /* 0x000fe40000011610 */
[----:B------:R-:W-:Y:S01]  /*11e0*/  SEL R5, R20, R5, !P1 ;  /* 0x0000000514057207 */ /* 0x000fe20004800000 */
[----:B--2---:R-:W-:Y:S01]  /*11f0*/  IMAD.HI.U32 R14, R12, R2, RZ ;  /* 0x000000020c0e7227 */ /* 0x004fe200078e00ff */
[----:B------:R-:W-:-:S02]  /*1200*/  SEL R7, R21, R16, !P2 ;  /* 0x0000001015077207 */ /* 0x000fc40005000000 */
[----:B------:R-:W-:Y:S01]  /*1210*/  IADD3 R13, PT, PT, -R5, RZ, RZ ;  /* 0x000000ff050d7210 */ /* 0x000fe20007ffe1ff */
[----:B------:R-:W-:Y:S01]  /*1220*/  IMAD.HI.U32 R6, R11, R2, RZ ;  /* 0x000000020b067227 */ /* 0x000fe200078e00ff */
[----:B------:R-:W-:-:S03]  /*1230*/  @P0 SHF.R.U32.HI R12, RZ, R3, R14 ;  /* 0x00000003ff0c0219 */ /* 0x000fc6000001160e */
[----:B------:R-:W-:Y:S01]  /*1240*/  IMAD R13, R4, R13, R20 ;  /* 0x0000000d040d7224 */ /* 0x000fe200078e0214 */
[----:B------:R-:W-:Y:S01]  /*1250*/  @P0 SHF.R.U32.HI R11, RZ, R3, R6 ;  /* 0x00000003ff0b0219 */ /* 0x000fe20000011606 */
[----:B------:R-:W-:-:S04]  /*1260*/  IMAD R12, R12, R9, RZ ;  /* 0x000000090c0c7224 */ /* 0x000fc800078e02ff */
[----:B------:R-:W-:Y:S01]  /*1270*/  IMAD R6, R11, R9, RZ ;  /* 0x000000090b067224 */ /* 0x000fe200078e02ff */
[----:B------:R-:W-:-:S04]  /*1280*/  ISETP.GE.AND P1, PT, R5, R12, PT ;  /* 0x0000000c0500720c */ /* 0x000fc80003f26270 */
[----:B------:R-:W-:Y:S01]  /*1290*/  ISETP.GE.OR P1, PT, R7, R6, P1 ;  /* 0x000000060700720c */ /* 0x000fe20000f26670 */
[----:B------:R-:W-:-:S05]  /*12a0*/  IMAD.HI.U32 R6, R5, R2, RZ ;  /* 0x0000000205067227 */ /* 0x000fca00078e00ff */
[----:B------:R-:W-:-:S04]  /*12b0*/  SHF.R.U32.HI R6, RZ, R3, R6 ;  /* 0x00000003ff067219 */ /* 0x000fc80000011606 */
[----:B------:R-:W-:-:S03]  /*12c0*/  SEL R6, R5, R6, !P0 ;  /* 0x0000000605067207 */ /* 0x000fc60004000000 */
[----:B------:R-:W-:Y:S01]  /*12d0*/  @!P1 IMAD.HI.U32 R8, R7, R2, RZ ;  /* 0x0000000207089227 */ /* 0x000fe200078e00ff */
[----:B------:R-:W-:-:S04]  /*12e0*/  IADD3 R2, PT, PT, -R6, RZ, RZ ;  /* 0x000000ff06027210 */ /* 0x000fc80007ffe1ff */
[----:B------:R-:W-:Y:S01]  /*12f0*/  @!P1 SHF.R.U32.HI R8, RZ, R3, R8 ;  /* 0x00000003ff089219 */ /* 0x000fe20000011608 */
[----:B------:R-:W-:-:S03]  /*1300*/  IMAD R2, R9, R2, R5 ;  /* 0x0000000209027224 */ /* 0x000fc600078e0205 */
[----:B------:R-:W-:-:S05]  /*1310*/  @!P1 SEL R3, R7, R8, !P0 ;  /* 0x0000000807039207 */ /* 0x000fca0004000000 */
[--C-:B------:R-:W-:Y:S02]  /*1320*/  @!P1 IMAD.IADD R6, R6, 0x1, -R3.reuse ;  /* 0x0000000106069824 */ /* 0x100fe400078e0a03 */
[----:B------:R-:W-:Y:S01]  /*1330*/  @!P1 IMAD R3, R2, R11, R3 ;  /* 0x0000000b02039224 */ /* 0x000fe200078e0203 */
[----:B------:R-:W-:Y:S01]  /*1340*/  IADD3 R2, PT, PT, -R7, RZ, RZ ;  /* 0x000000ff07027210 */ /* 0x000fe20007ffe1ff */
[----:B------:R-:W-:Y:S02]  /*1350*/  @!P1 IMAD R5, R6, R9, R7 ;  /* 0x0000000906059224 */ /* 0x000fe400078e0207 */
[----:B------:R-:W-:Y:S02]  /*1360*/  @!P1 IMAD.MOV.U32 R7, RZ, RZ, R3 ;  /* 0x000000ffff079224 */ /* 0x000fe400078e0003 */
[----:B------:R-:W-:Y:S02]  /*1370*/  IMAD R2, R10, R2, R21 ;  /* 0x000000020a027224 */ /* 0x000fe400078e0215 */
[----:B------:R-:W-:-:S02]  /*1380*/  IMAD R20, R5, R4, R13 ;  /* 0x0000000405147224 */ /* 0x000fc400078e020d */
[----:B------:R-:W-:Y:S02]  /*1390*/  IMAD R21, R7, R10, R2 ;  /* 0x0000000a07157224 */ /* 0x000fe400078e0202 */
.L_x_16:
[----:B------:R-:W1:Y:S01]  /*13a0*/  LDCU UR4, c[0x0][0xb30] ;  /* 0x00016600ff0477ac */ /* 0x000e620008000800 */
[----:B------:R-:W2:Y:S08]  /*13b0*/  S2UR UR37, SR_CgaCtaId ;  /* 0x00000000002579c3 */ /* 0x000eb00000008800 */
[----:B------:R-:W3:Y:S01]  /*13c0*/  LDC R40, c[0x0][0xb24] ;  /* 0x0002c900ff287b82 */ /* 0x000ee20000000800 */
[----:B-1----:R-:W-:-:S09]  /*13d0*/  UISETP.NE.AND UP1, UPT, UR4, 0x1, UPT ;  /* 0x000000010400788c */ /* 0x002fd2000bf25270 */
[----:B--2---:R-:W-:Y:S05]  /*13e0*/  BRA.U UP1, `(.L_x_17) ;  /* 0x0000000101407547 */ /* 0x004fea000b800000 */
[----:B------:R-:W1:Y:S08]  /*13f0*/  LDC.64 R4, c[0x0][0xb10] ;  /* 0x0002c400ff047b82 */ /* 0x000e700000000a00 */
[----:B------:R-:W2:Y:S08]  /*1400*/  LDC.64 R2, c[0x0][0xb18] ;  /* 0x0002c600ff027b82 */ /* 0x000eb00000000a00 */
[----:B------:R-:W4:Y:S08]  /*1410*/  LDC R6, c[0x0][0xb20] ;  /* 0x0002c800ff067b82 */ /* 0x000f300000000800 */
[----:B------:R-:W3:Y:S01]  /*1420*/  LDC R8, c[0x0][0xb0c] ;  /* 0x0002c300ff087b82 */ /* 0x000ee20000000800 */
[----:B-1----:R-:W-:-:S05]  /*1430*/  IMAD.HI.U32 R4, R21, R4, RZ ;  /* 0x0000000415047227 */ /* 0x002fca00078e00ff */
[----:B------:R-:W-:Y:S01]  /*1440*/  SHF.R.U32.HI R4, RZ, R5, R4 ;  /* 0x00000005ff047219 */ /* 0x000fe20000011604 */
[----:B--2---:R-:W-:Y:S01]  /*1450*/  IMAD.HI.U32 R3, R20, R3, RZ ;  /* 0x0000000314037227 */ /* 0x004fe200078e00ff */
[----:B------:R-:W-:-:S04]  /*1460*/  ISETP.NE.AND P0, PT, R2, 0x1, PT ;  /* 0x000000010200780c */ /* 0x000fc80003f05270 */
[----:B----4-:R-:W-:-:S04]  /*1470*/  SHF.R.U32.HI R3, RZ, R6, R3 ;  /* 0x00000006ff037219 */ /* 0x010fc80000011603 */
[----:B------:R-:W-:Y:S02]  /*1480*/  SEL R3, R20, R3, !P0 ;  /* 0x0000000314037207 */ /* 0x000fe40004000000 */
[----:B---3--:R-:W-:-:S04]  /*1490*/  ISETP.NE.AND P1, PT, R8, 0x1, PT ;  /* 0x000000010800780c */ /* 0x008fc80003f25270 */
[----:B------:R-:W-:-:S05]  /*14a0*/  SEL R4, R21, R4, !P1 ;  /* 0x0000000415047207 */ /* 0x000fca0004800000 */
[----:B------:R-:W-:Y:S02]  /*14b0*/  IMAD.IADD R5, R3, 0x1, -R4 ;  /* 0x0000000103057824 */ /* 0x000fe400078e0a04 */
[----:B------:R-:W-:Y:S02]  /*14c0*/  IMAD.IADD R3, R4, 0x1, -R3 ;  /* 0x0000000104037824 */ /* 0x000fe400078e0a03 */
[----:B------:R-:W-:Y:S02]  /*14d0*/  IMAD R21, R5, R8, R21 ;  /* 0x0000000805157224 */ /* 0x000fe400078e0215 */
[----:B------:R-:W-:-:S07]  /*14e0*/  IMAD R20, R3, R2, R20 ;  /* 0x0000000203147224 */ /* 0x000fce00078e0214 */
.L_x_17:
[----:B------:R-:W-:Y:S01]  /*14f0*/  BAR.SYNC.DEFER_BLOCKING 0x0 ;  /* 0x0000000000007b1d */ /* 0x000fe20000010000 */
[----:B------:R-:W-:Y:S01]  /*1500*/  UISETP.NE.AND UP1, UPT, UR8, 0x2, UPT ;  /* 0x000000020800788c */ /* 0x000fe2000bf25270 */
[----:B------:R-:W-:Y:S02]  /*1510*/  ISETP.NE.OR P5, PT, R0, 0x2, !P5 ;  /* 0x000000020000780c */ /* 0x000fe40006fa5670 */
[----:B------:R-:W-:-:S06]  /*1520*/  LOP3.LUT R2, R103, 0x1f, RZ, 0xc0, !PT ;  /* 0x0000001f67027812 */ /* 0x000fcc00078ec0ff */
[----:B------:R-:W-:Y:S05]  /*1530*/  BRA.U UP1, `(.L_x_18) ;  /* 0x0000001901307547 */ /* 0x000fea000b800000 */
[----:B------:R-:W1:Y:S01]  /*1540*/  LDCU UR13, c[0x0][0x38c] ;  /* 0x00007180ff0d77ac */ /* 0x000e620008000800 */
[----:B------:R-:W2:Y:S01]  /*1550*/  LDC R9, c[0x0][0x370] ;  /* 0x0000dc00ff097b82 */ /* 0x000ea20000000800 */
[----:B------:R-:W-:Y:S01]  /*1560*/  PLOP3.LUT P1, PT, PT, PT, UP2, 0x80, 0x8 ;  /* 0x000000000008781c */ /* 0x000fe20003f2f028 */
[----:B------:R-:W-:Y:S01]  /*1570*/  IMAD.MOV.U32 R15, RZ, RZ, 0x1 ;  /* 0x00000001ff0f7424 */ /* 0x000fe200078e00ff */
[----:B------:R-:W-:Y:S01]  /*1580*/  ISETP.EQ.OR P4, PT, R2, RZ, P5 ;  /* 0x000000ff0200720c */ /* 0x000fe20002f82670 */
[----:B------:R-:W-:Y:S01]  /*1590*/  IMAD.MOV.U32 R14, RZ, RZ, RZ ;  /* 0x000000ffff0e7224 */ /* 0x000fe200078e00ff */
[----:B------:R-:W-:Y:S02]  /*15a0*/  PLOP3.LUT P1, PT, P1, PT, PT, 0x8, 0x80 ;  /* 0x000000000080781c */ /* 0x000fe40000f2e170 */
[----:B------:R-:W-:Y:S01]  /*15b0*/  CS2R R12, SRZ ;  /* 0x00000000000c7805 */ /* 0x000fe2000001ff00 */
[----:B------:R-:W-:Y:S01]  /*15c0*/  IMAD.MOV.U32 R10, RZ, RZ, 0x1 ;  /* 0x00000001ff0a7424 */ /* 0x000fe200078e00ff */
[----:B------:R-:W4:Y:S01]  /*15d0*/  LDC R0, c[0x0][0x374] ;  /* 0x0000dd00ff007b82 */ /* 0x000f220000000800 */
[----:B------:R-:W2:Y:S01]  /*15e0*/  LDCU.64 UR22, c[0x0][0x348] ;  /* 0x00006900ff1677ac */ /* 0x000ea20008000a00 */
[----:B------:R-:W-:Y:S01]  /*15f0*/  UMOV UR6, URZ ;  /* 0x000000ff00067c82 */ /* 0x000fe20008000000 */
[----:B-1----:R-:W-:-:S04]  /*1600*/  UIADD3 UR5, UPT, UPT, UR13, 0x3f, URZ ;  /* 0x0000003f0d057890 */ /* 0x002fc8000fffe0ff */
[----:B------:R-:W-:-:S04]  /*1610*/  USHF.R.S32.HI UR4, URZ, 0x1f, UR5 ;  /* 0x0000001fff047899 */ /* 0x000fc80008011405 */
[----:B------:R-:W-:-:S04]  /*1620*/  ULEA.HI UR4, UR4, UR5, URZ, 0x6 ;  /* 0x0000000504047291 */ /* 0x000fc8000f8f30ff */
[----:B------:R-:W-:Y:S02]  /*1630*/  USHF.R.S32.HI UR15, URZ, 0x6, UR4 ;  /* 0x00000006ff0f7899 */ /* 0x000fe40008011404 */
[----:B------:R-:W-:Y:S02]  /*1640*/  UIADD3 UR4, UPT, UPT, UR13, -0x1, URZ ;  /* 0xffffffff0d047890 */ /* 0x000fe4000fffe0ff */
[----:B------:R-:W-:Y:S02]  /*1650*/  UISETP.LT.U32.AND UP0, UPT, UR15, 0x11, UPT ;  /* 0x000000110f00788c */ /* 0x000fe4000bf01070 */
[----:B------:R-:W-:Y:S02]  /*1660*/  UISETP.GE.U32.AND UP1, UPT, UR4, -0x7f, UPT ;  /* 0xffffff810400788c */ /* 0x000fe4000bf26070 */
[----:B------:R-:W-:Y:S02]  /*1670*/  USEL UR14, UR15, 0x11, UP0 ;  /* 0x000000110f0e7887 */ /* 0x000fe40008000000 */
[----:B------:R-:W-:-:S02]  /*1680*/  UIADD3 UR13, UPT, UPT, UR13, 0x7e, URZ ;  /* 0x0000007e0d0d7890 */ /* 0x000fc4000fffe0ff */
[----:B------:R-:W-:Y:S02]  /*1690*/  UIADD3 UR5, UPT, UPT, UR14, -0x1, URZ ;  /* 0xffffffff0e057890 */ /* 0x000fe4000fffe0ff */
[----:B------:R-:W-:-:S03]  /*16a0*/  UIADD3 UR7, UPT, UPT, UR15, -UR14, URZ ;  /* 0x8000000e0f077290 */ /* 0x000fc6000fffe0ff */
[----:B------:R-:W-:-:S04]  /*16b0*/  @UP1 UIADD3 UR5, UPT, UPT, UR14, URZ, URZ ;  /* 0x000000ff0e051290 */ /* 0x000fc8000fffe0ff */
[----:B--2---:R-:W-:-:S12]  /*16c0*/  UIADD3 UR5, UPT, UPT, UR5, 0x1, URZ ;  /* 0x0000000105057890 */ /* 0x004fd8000fffe0ff */
.L_x_36:
[----:B------:R-:W-:Y:S01]  /*16d0*/  UISETP.NE.AND UP0, UPT, UR37, URZ, UPT ;  /* 0x000000ff2500728c */ /* 0x000fe2000bf05270 */
[----:B------:R-:W1:Y:S08]  /*16e0*/  S2UR UR37, SR_CgaCtaId ;  /* 0x00000000002579c3 */ /* 0x000e700000008800 */
[----:B------:R-:W-:Y:S05]  /*16f0*/  BRA.U UP0, `(.L_x_19) ;  /* 0x0000000100347547 */ /* 0x000fea000b800000 */
[----:B------:R-:W2:Y:S01]  /*1700*/  S2R R2, SR_CgaCtaId ;  /* 0x0000000000027919 */ /* 0x000ea20000008800 */
[----:B------:R-:W-:-:S04]  /*1710*/  MOV R3, 0x400 ;  /* 0x0000040000037802 */ /* 0x000fc80000000f00 */
[----:B--2---:R-:W-:Y:S02]  /*1720*/  LEA R3, R2, R3, 0x18 ;  /* 0x0000000302037211 */ /* 0x004fe400078ec0ff */
[----:B------:R-:W-:-:S03]  /*1730*/  SHF.L.U32 R2, R10, 0x1f, RZ ;  /* 0x0000001f0a027819 */ /* 0x000fc600000006ff */
[----:B------:R-:W-:-:S04]  /*1740*/  IMAD R3, R12, 0x8, R3 ;  /* 0x000000080c037824 */ /* 0x000fc800078e0203 */
[----:B------:R-:W2:Y:S02]  /*1750*/  SYNCS.PHASECHK.TRANS64.TRYWAIT P0, [R3+URZ+0x1b0], R2 ;  /* 0x0001b002030075a7 */ /* 0x000ea400080011ff */
[----:B--2---:R-:W-:Y:S05]  /*1760*/  @!P0 BRA `(.L_x_20) ;  /* 0x0000006000bc8947 */ /* 0x004fea0003800000 */
.L_x_119:
[----:B------:R-:W-:Y:S01]  /*1770*/  VIADD R12, R12, 0x1 ;  /* 0x000000010c0c7836 */ /* 0x000fe20000000000 */
[----:B------:R2:W-:Y:S04]  /*1780*/  SYNCS.ARRIVE.TRANS64.A1T0 RZ, [R3+URZ+0x1a0], RZ ;  /* 0x0001a0ff03ff79a7 */ /* 0x0005e800081000ff */
[----:B------:R-:W-:-:S04]  /*1790*/  ISETP.NE.AND P0, PT, R12, 0x2, PT ;  /* 0x000000020c00780c */ /* 0x000fc80003f05270 */
[----:B------:R-:W-:Y:S02]  /*17a0*/  SEL R12, R12, RZ, P0 ;  /* 0x000000ff0c0c7207 */ /* 0x000fe40000000000 */
[----:B--2---:R-:W-:-:S04]  /*17b0*/  SEL R3, RZ, 0x1, P0 ;  /* 0x00000001ff037807 */ /* 0x004fc80000000000 */
[----:B------:R-:W-:-:S07]  /*17c0*/  LOP3.LUT R10, R10, R3, RZ, 0x3c, !PT ;  /* 0x000000030a0a7212 */ /* 0x000fce00078e3cff */
.L_x_19:
[----:B------:R-:W-:Y:S01]  /*17d0*/  UMOV UR4, 0x400 ;  /* 0x0000040000047882 */ /* 0x000fe20000000000 */
[----:B------:R-:W-:Y:S01]  /*17e0*/  SHF.L.U32 R2, R15, 0x1f, RZ ;  /* 0x0000001f0f027819 */ /* 0x000fe200000006ff */
[----:B-1----:R-:W-:Y:S01]  /*17f0*/  ULEA UR4, UR37, UR4, 0x18 ;  /* 0x0000000425047291 */ /* 0x002fe2000f8ec0ff */
[----:B------:R-:W-:Y:S01]  /*1800*/  R2UR UR35, R21 ;  /* 0x00000000152372ca */ /* 0x000fe200000e0000 */
[----:B------:R-:W-:Y:S01]  /*1810*/  UISETP.GE.U32.AND UP0, UPT, UR13, 0x7f, UPT ;  /* 0x0000007f0d00788c */ /* 0x000fe2000bf06070 */
[----:B------:R-:W-:Y:S01]  /*1820*/  R2UR UR11, R20 ;  /* 0x00000000140b72ca */ /* 0x000fe200000e0000 */
[----:B------:R-:W-:Y:S01]  /*1830*/  ULEA UR8, UR6, UR4, 0x3 ;  /* 0x0000000406087291 */ /* 0x000fe2000f8e18ff */
[----:B------:R-:W-:-:S08]  /*1840*/  UMOV UR24, URZ ;  /* 0x000000ff00187c82 */ /* 0x000fd00008000000 */
[----:B------:R1:W2:Y:S01]  /*1850*/  SYNCS.PHASECHK.TRANS64.TRYWAIT P0, [UR8+0x88], R2 ;  /* 0x00008802ff0075a7 */ /* 0x0002a20008001108 */
[----:B------:R-:W-:Y:S02]  /*1860*/  USHF.L.U32 UR35, UR35, 0x6, URZ ;  /* 0x0000000623237899 */ /* 0x000fe400080006ff */
[----:B------:R-:W-:Y:S01]  /*1870*/  USHF.L.U32 UR11, UR11, 0x7, URZ ;  /* 0x000000070b0b7899 */ /* 0x000fe200080006ff */
[----:B------:R-:W-:Y:S11]  /*1880*/  BRA.U !UP0, `(.L_x_21) ;  /* 0x0000000108a87547 */ /* 0x000ff6000b800000 */
[----:B------:R-:W-:Y:S01]  /*1890*/  UMOV UR16, URZ ;  /* 0x000000ff00107c82 */ /* 0x000fe20008000000 */
[----:B------:R-:W-:-:S05]  /*18a0*/  UMOV UR17, UR6 ;  /* 0x0000000600117c82 */ /* 0x000fca0008000000 */
.L_x_26:
[----:B-1----:R-:W-:Y:S01]  /*18b0*/  ULEA UR33, UR17, UR4, 0x3 ;  /* 0x0000000411217291 */ /* 0x002fe2000f8e18ff */
[----:B--2---:R-:W-:Y:S01]  /*18c0*/  @!P5 MOV R3, 0x3000 ;  /* 0x000030000003d802 */ /* 0x004fe20000000f00 */
[----:B--2---:R-:W-:Y:S10]  /*18d0*/  @P0 BRA `(.L_x_22) ;  /* 0x00000000000c0947 */ /* 0x004ff40003800000 */
[----:B------:R-:W-:-:S04]  /*18e0*/  SHF.L.U32 R5, R15, 0x1f, RZ ;  /* 0x0000001f0f057819 */ /* 0x000fc800000006ff */
[----:B------:R-:W2:Y:S02]  /*18f0*/  SYNCS.PHASECHK.TRANS64.TRYWAIT P0, [UR33+0x88], R5 ;  /* 0x00008805ff0075a7 */ /* 0x000ea40008001121 */
[----:B--2---:R-:W-:Y:S05]  /*1900*/  @!P0 BRA `(.L_x_23) ;  /* 0x0000006000688947 */ /* 0x004fea0003800000 */
.L_x_22:
[----:B------:R2:W-:Y:S01]  /*1910*/  @!P5 SYNCS.ARRIVE.TRANS64 RZ, [UR33], R3 ;  /* 0x00000003ffffd9a7 */ /* 0x0005e20008000021 */
[----:B------:R-:W-:Y:S04]  /*1920*/  BSSY.RECONVERGENT B0, `(.L_x_24) ;  /* 0x0000003000007945 */ /* 0x000fe80003800200 */
[----:B------:R-:W-:Y:S05]  /*1930*/  @P4 BRA `(.L_x_25) ;  /* 0x0000000000044947 */ /* 0x000fea0003800000 */
[----:B------:R-:W-:Y:S05]  /*1940*/  BPT.TRAP 0x1 ;  /* 0x000000040000795c */ /* 0x000fea0000300000 */
.L_x_25:
[----:B------:R-:W-:Y:S05]  /*1950*/  BSYNC.RECONVERGENT B0 ;  /* 0x0000000000007941 */ /* 0x000fea0003800200 */
.L_x_24:
[----:B------:R-:W-:Y:S02]  /*1960*/  UIADD3 UR6, UPT, UPT, UR17, 0x1, URZ ;  /* 0x0000000111067890 */ /* 0x000fe4000fffe0ff */
[----:B------:R-:W-:Y:S02]  /*1970*/  ULEA UR32, UR17, UR4, 0xc ;  /* 0x0000000411207291 */ /* 0x000fe4000f8e60ff */
[----:B------:R-:W-:Y:S02]  /*1980*/  UISETP.NE.AND UP0, UPT, UR6, 0x11, UPT ;  /* 0x000000110600788c */ /* 0x000fe4000bf05270 */
[----:B------:R-:W-:Y:S02]  /*1990*/  UIADD3 UR26, UP1, UPT, UR22, 0x80, URZ ;  /* 0x00000080161a7890 */ /* 0x000fe4000ff3e0ff */
[----:B------:R-:W-:Y:S02]  /*19a0*/  USEL UR9, URZ, 0x1, UP0 ;  /* 0x00000001ff097887 */ /* 0x000fe40008000000 */
[----:B------:R-:W-:-:S02]  /*19b0*/  USEL UR6, UR6, URZ, UP0 ;  /* 0x000000ff06067287 */ /* 0x000fc40008000000 */
[----:B------:R-:W-:Y:S02]  /*19c0*/  UIADD3 UR20, UP0, UPT, UR22, 0x180, URZ ;  /* 0x0000018016147890 */ /* 0x000fe4000ff1e0ff */
[----:B------:R-:W-:Y:S01]  /*19d0*/  ULEA UR8, UR6, UR4, 0x3 ;  /* 0x0000000406087291 */ /* 0x000fe2000f8e18ff */
[----:B------:R-:W-:Y:S01]  /*19e0*/  LOP3.LUT R15, R15, UR9, RZ, 0x3c, !PT ;  /* 0x000000090f0f7c12 */ /* 0x000fe2000f8e3cff */
[----:B------:R-:W-:Y:S02]  /*19f0*/  USHF.L.U32 UR34, UR16, 0x6, URZ ;  /* 0x0000000610227899 */ /* 0x000fe400080006ff */
[----:B------:R-:W-:Y:S01]  /*1a00*/  UIADD3.X UR27, UPT, UPT, URZ, UR23, URZ, UP1, !UPT ;  /* 0x00000017ff1b7290 */ /* 0x000fe20008ffe4ff */
[----:B-1----:R-:W-:Y:S01]  /*1a10*/  SHF.L.U32 R2, R15, 0x1f, RZ ;  /* 0x0000001f0f027819 */ /* 0x002fe200000006ff */
[----:B------:R-:W-:Y:S02]  /*1a20*/  UIADD3 UR32, UPT, UPT, UR32, 0x4400, URZ ;  /* 0x0000440020207890 */ /* 0x000fe4000fffe0ff */
[----:B------:R-:W-:Y:S01]  /*1a30*/  UIADD3.X UR21, UPT, UPT, URZ, UR23, URZ, UP0, !UPT ;  /* 0x00000017ff157290 */ /* 0x000fe200087fe4ff */
[----:B------:R1:W1:Y:S01]  /*1a40*/  SYNCS.PHASECHK.TRANS64.TRYWAIT P0, [UR8+0x88], R2 ;  /* 0x00008802ff0075a7 */ /* 0x0002620008001108 */
[----:B------:R-:W-:Y:S01]  /*1a50*/  ULEA UR8, UR17, UR4, 0xd ;  /* 0x0000000411087291 */ /* 0x000fe2000f8e68ff */
[----:B------:R-:W-:Y:S01]  /*1a60*/  UMOV UR18, 0x0 ;  /* 0x0000000000127882 */ /* 0x000fe20000000000 */
[----:B------:R-:W-:-:S02]  /*1a70*/  UMOV UR19, 0x10000000 ;  /* 0x1000000000137882 */ /* 0x000fc40000000000 */
[----:B------:R-:W-:Y:S01]  /*1a80*/  UIADD3 UR8, UPT, UPT, UR8, 0x15400, URZ ;  /* 0x0001540008087890 */ /* 0x000fe2000fffe0ff */
[----:B------:R1:W-:Y:S01]  /*1a90*/  UTMALDG.3D [UR32], [UR26], desc[UR18] ;  /* 0x000012201a0075b4 */ /* 0x0003e20008011000 */
[----:B------:R-:W-:Y:S01]  /*1aa0*/  UMOV UR12, UR36 ;  /* 0x00000024000c7c82 */ /* 0x000fe20008000000 */
[----:B------:R-:W-:Y:S01]  /*1ab0*/  UMOV UR9, UR33 ;  /* 0x0000002100097c82 */ /* 0x000fe20008000000 */
[----:B------:R-:W-:Y:S01]  /*1ac0*/  UMOV UR10, UR34 ;  /* 0x00000022000a7c82 */ /* 0x000fe20008000000 */
[----:B------:R-:W-:Y:S01]  /*1ad0*/  UIADD3 UR16, UPT, UPT, UR16, 0x1, URZ ;  /* 0x0000000110107890 */ /* 0x000fe2000fffe0ff */
[----:B------:R-:W-:Y:S01]  /*1ae0*/  UMOV UR24, UR5 ;  /* 0x0000000500187c82 */ /* 0x000fe20008000000 */
[----:B------:R-:W-:Y:S02]  /*1af0*/  UMOV UR17, UR6 ;  /* 0x0000000600117c82 */ /* 0x000fe40008000000 */
[----:B------:R1:W-:Y:S01]  /*1b00*/  UTMALDG.3D [UR8], [UR20], desc[UR18] ;  /* 0x00001208140075b4 */ /* 0x0003e20008011000 */
[----:B------:R-:W-:-:S09]  /*1b10*/  UISETP.NE.AND UP0, UPT, UR16, UR5, UPT ;  /* 0x000000051000728c */ /* 0x000fd2000bf05270 */
[----:B------:R-:W-:Y:S05]  /*1b20*/  BRA.U UP0, `(.L_x_26) ;  /* 0xfffffffd00607547 */ /* 0x000fea000b83ffff */
.L_x_21:
[----:B-1----:R-:W-:Y:S01]  /*1b30*/  ULEA UR8, UR6, UR4, 0x3 ;  /* 0x0000000406087291 */ /* 0x002fe2000f8e18ff */
[----:B------:R-:W-:Y:S01]  /*1b40*/  SHF.L.U32 R2, R15, 0x1f, RZ ;  /* 0x0000001f0f027819 */ /* 0x000fe200000006ff */
[----:B------:R-:W-:Y:S01]  /*1b50*/  @!P1 SYNCS.ARRIVE.TRANS64.A1T0 RZ, [UR4+0x138], RZ ;  /* 0x000138ffffff99a7 */ /* 0x000fe20008100004 */
[----:B------:R-:W-:-:S06]  /*1b60*/  UISETP.GT.AND UP0, UPT, UR15, UR14, UPT ;  /* 0x0000000e0f00728c */ /* 0x000fcc000bf04270 */
[----:B--2---:R1:W2:Y:S03]  /*1b70*/  SYNCS.PHASECHK.TRANS64.TRYWAIT P0, [UR8+0x88], R2 ;  /* 0x00008802ff0075a7 */ /* 0x0042a60008001108 */
[----:B------:R-:W-:Y:S05]  /*1b80*/  BRA.U !UP0, `(.L_x_27) ;  /* 0x0000000108ac7547 */ /* 0x000fea000b800000 */
[----:B------:R-:W-:Y:S01]  /*1b90*/  UIADD3 UR21, UPT, UPT, UR7, UR24, URZ ;  /* 0x0000001807157290 */ /* 0x000fe2000fffe0ff */
[----:B------:R-:W-:-:S11]  /*1ba0*/  UMOV UR25, UR6 ;  /* 0x0000000600197c82 */ /* 0x000fd60008000000 */
.L_x_32:
[----:B-1----:R-:W-:Y:S01]  /*1bb0*/  ULEA UR17, UR25, UR4, 0x3 ;  /* 0x0000000419117291 */ /* 0x002fe2000f8e18ff */
[----:B--2---:R-:W-:Y:S01]  /*1bc0*/  @!P5 MOV R3, 0x3000 ;  /* 0x000030000003d802 */ /* 0x004fe20000000f00 */
[----:B--2---:R-:W-:Y:S10]  /*1bd0*/  @P0 BRA `(.L_x_28) ;  /* 0x00000000000c0947 */ /* 0x004ff40003800000 */
[----:B------:R-:W-:-:S04]  /*1be0*/  SHF.L.U32 R5, R15, 0x1f, RZ ;  /* 0x0000001f0f057819 */ /* 0x000fc800000006ff */
[----:B------:R-:W2:Y:S02]  /*1bf0*/  SYNCS.PHASECHK.TRANS64.TRYWAIT P0, [UR17+0x88], R5 ;  /* 0x00008805ff0075a7 */ /* 0x000ea40008001111 */
[----:B--2---:R-:W-:Y:S05]  /*1c00*/  @!P0 BRA `(.L_x_29) ;  /* 0x0000005c00c08947 */ /* 0x004fea0003800000 */
.L_x_28:
[----:B------:R2:W-:Y:S01]  /*1c10*/  @!P5 SYNCS.ARRIVE.TRANS64 RZ, [UR17], R3 ;  /* 0x00000003ffffd9a7 */ /* 0x0005e20008000011 */
[----:B------:R-:W-:Y:S04]  /*1c20*/  BSSY.RECONVERGENT B0, `(.L_x_30) ;  /* 0x0000003000007945 */ /* 0x000fe80003800200 */
[----:B------:R-:W-:Y:S05]  /*1c30*/  @P4 BRA `(.L_x_31) ;  /* 0x0000000000044947 */ /* 0x000fea0003800000 */
[----:B------:R-:W-:Y:S05]  /*1c40*/  BPT.TRAP 0x1 ;  /* 0x000000040000795c */ /* 0x000fea0000300000 */
.L_x_31:
[----:B------:R-:W-:Y:S05]  /*1c50*/  BSYNC.RECONVERGENT B0 ;  /* 0x0000000000007941 */ /* 0x000fea0003800200 */
.L_x_30:
        /* <DEDUP_REMOVED lines=10> */
[----:B------:R-:W-:Y:S01]  /*1d00*/  UIADD3 UR16, UPT, UPT, UR16, 0x4400, URZ ;  /* 0x0000440010107890 */ /* 0x000fe2000fffe0ff */
[----:B-1----:R-:W-:Y:S01]  /*1d10*/  SHF.L.U32 R2, R15, 0x1f, RZ ;  /* 0x0000001f0f027819 */ /* 0x002fe200000006ff */
[----:B------:R-:W-:Y:S02]  /*1d20*/  UIADD3.X UR31, UPT, UPT, URZ, UR23, URZ, UP1, !UPT ;  /* 0x00000017ff1f7290 */ /* 0x000fe40008ffe4ff */
[----:B------:R-:W-:Y:S01]  /*1d30*/  UIADD3.X UR29, UPT, UPT, URZ, UR23, URZ, UP0, !UPT ;  /* 0x00000017ff1d7290 */ /* 0x000fe200087fe4ff */
[----:B------:R1:W1:Y:S01]  /*1d40*/  SYNCS.PHASECHK.TRANS64.TRYWAIT P0, [UR8+0x88], R2 ;  /* 0x00008802ff0075a7 */ /* 0x0002620008001108 */
[----:B------:R-:W-:Y:S01]  /*1d50*/  ULEA UR8, UR25, UR4, 0xd ;  /* 0x0000000419087291 */ /* 0x000fe2000f8e68ff */
[----:B------:R-:W-:Y:S01]  /*1d60*/  UMOV UR26, 0x0 ;  /* 0x00000000001a7882 */ /* 0x000fe20000000000 */
[----:B------:R-:W-:-:S02]  /*1d70*/  UMOV UR27, 0x10000000 ;  /* 0x10000000001b7882 */ /* 0x000fc40000000000 */
[----:B------:R-:W-:Y:S01]  /*1d80*/  UIADD3 UR8, UPT, UPT, UR8, 0x15400, URZ ;  /* 0x0001540008087890 */ /* 0x000fe2000fffe0ff */
[----:B------:R-:W-:Y:S01]  /*1d90*/  UMOV UR19, UR35 ;  /* 0x0000002300137c82 */ /* 0x000fe20008000000 */
[----:B------:R-:W-:Y:S01]  /*1da0*/  UMOV UR20, UR36 ;  /* 0x0000002400147c82 */ /* 0x000fe20008000000 */
[----:B------:R-:W-:Y:S01]  /*1db0*/  UMOV UR12, UR36 ;  /* 0x00000024000c7c82 */ /* 0x000fe20008000000 */
[----:B------:R-:W-:Y:S01]  /*1dc0*/  UMOV UR9, UR17 ;  /* 0x0000001100097c82 */ /* 0x000fe20008000000 */
[----:B------:R-:W-:Y:S01]  /*1dd0*/  UMOV UR10, UR18 ;  /* 0x00000012000a7c82 */ /* 0x000fe20008000000 */
[----:B------:R1:W-:Y:S01]  /*1de0*/  UTMALDG.3D [UR16], [UR30], desc[UR26] ;  /* 0x00001a101e0075b4 */ /* 0x0003e20008011000 */
[----:B------:R-:W-:Y:S01]  /*1df0*/  UIADD3 UR24, UPT, UPT, UR24, 0x1, URZ ;  /* 0x0000000118187890 */ /* 0x000fe2000fffe0ff */
[----:B------:R-:W-:-:S03]  /*1e00*/  UMOV UR25, UR6 ;  /* 0x0000000600197c82 */ /* 0x000fc60008000000 */
[----:B------:R-:W-:Y:S01]  /*1e10*/  UISETP.NE.AND UP0, UPT, UR24, UR21, UPT ;  /* 0x000000151800728c */ /* 0x000fe2000bf05270 */
[----:B------:R1:W-:Y:S08]  /*1e20*/  UTMALDG.3D [UR8], [UR28], desc[UR26] ;  /* 0x00001a081c0075b4 */ /* 0x0003f00008011000 */
[----:B------:R-:W-:Y:S05]  /*1e30*/  BRA.U UP0, `(.L_x_32) ;  /* 0xfffffffd005c7547 */ /* 0x000fea000b83ffff */
.L_x_27:
[C---:B-1----:R-:W-:Y:S01]  /*1e40*/  LEA R2, R14.reuse, UR4, 0x3 ;  /* 0x000000040e027c11 */ /* 0x042fe2000f8e18ff */
[----:B------:R-:W-:Y:S01]  /*1e50*/  NOP ;  /* 0x0000000000007918 */ /* 0x000fe20000000000 */
[----:B--2---:R-:W-:Y:S02]  /*1e60*/  SHF.L.U32 R3, R13, 0x1f, RZ ;  /* 0x0000001f0d037819 */ /* 0x004fe400000006ff */
[----:B------:R-:W-:Y:S02]  /*1e70*/  LEA R4, R14, UR4, 0x4 ;  /* 0x000000040e047c11 */ /* 0x000fe4000f8e20ff */
[----:B------:R-:W1:Y:S02]  /*1e80*/  SYNCS.PHASECHK.TRANS64.TRYWAIT P0, [R2+URZ+0x140], R3 ;  /* 0x00014003020075a7 */ /* 0x000e6400080011ff */
[----:B-1----:R-:W-:Y:S05]  /*1e90*/  @!P0 BRA `(.L_x_33) ;  /* 0x0000005c00348947 */ /* 0x002fea0003800000 */
.L_x_122:
[----:B------:R-:W2:Y:S01]  /*1ea0*/  LDS.128 R4, [R4+0x1d0] ;  /* 0x0001d00004047984 */ /* 0x000ea20000000c00 */
[----:B---3--:R-:W-:Y:S01]  /*1eb0*/  ISETP.GE.AND P0, PT, R40, 0x1, PT ;  /* 0x000000012800780c */ /* 0x008fe20003f06270 */
[----:B-1----:R-:W-:Y:S01]  /*1ec0*/  VIADD R2, R2, 0x150 ;  /* 0x0000015002027836 */ /* 0x002fe20000000000 */
[----:B------:R-:W-:Y:S01]  /*1ed0*/  @!PT LDS RZ, [RZ] ;  /* 0x00000000fffff984 */ /* 0x000fe20000000800 */
[----:B------:R-:W-:Y:S01]  /*1ee0*/  @!PT LDS RZ, [RZ] ;  /* 0x00000000fffff984 */ /* 0x000fe20000000800 */
[----:B------:R-:W-:Y:S01]  /*1ef0*/  @!PT LDS RZ, [RZ] ;  /* 0x00000000fffff984 */ /* 0x000fe20000000800 */
[----:B------:R-:W-:Y:S01]  /*1f00*/  @!PT LDS RZ, [RZ] ;  /* 0x00000000fffff984 */ /* 0x000fe20000000800 */
[----:B------:R1:W-:Y:S06]  /*1f10*/  MEMBAR.ALL.CTA ;  /* 0x0000000000007992 */ /* 0x0003ec0000008000 */
[----:B-1----:R-:W1:Y:S01]  /*1f20*/  FENCE.VIEW.ASYNC.S ;  /* 0x00000000000073c6 */ /* 0x002e620000000000 */
[----:B------:R-:W-:-:S04]  /*1f30*/  PRMT R2, RZ, 0x654, R2 ;  /* 0x00000654ff027816 */ /* 0x000fc80000000002 */
[----:B-1----:R1:W-:Y:S01]  /*1f40*/  SYNCS.ARRIVE.TRANS64.RED.A1T0 RZ, [R2+URZ], RZ ;  /* 0x000000ff02ff79a7 */ /* 0x0023e200081004ff */
[----:B--2---:R-:W-:-:S13]  /*1f50*/  LOP3.LUT P2, RZ, R6, 0x1, RZ, 0xc0, !PT ;  /* 0x0000000106ff7812 */ /* 0x004fda000784c0ff */
[----:B------:R-:W-:Y:S01]  /*1f60*/  @P2 SHF.R.U32.HI R3, RZ, 0x10, R5 ;  /* 0x00000010ff032819 */ /* 0x000fe20000011605 */
[----:B------:R-:W-:Y:S01]  /*1f70*/  VOTEU.ANY UP0, P2 ;  /* 0x0000000000ff7886 */ /* 0x000fe20001000100 */
[----:B------:R-:W-:Y:S02]  /*1f80*/  @P2 MOV R11, R4 ;  /* 0x00000004000b2202 */ /* 0x000fe40000000f00 */
[----:B------:R-:W-:Y:S02]  /*1f90*/  @P2 R2UR.BROADCAST UR8, R3 ;  /* 0x00000000030822ca */ /* 0x000fe400008e0000 */
[----:B------:R-:W-:-:S11]  /*1fa0*/  @P2 LOP3.LUT R8, R5, 0xffff, RZ, 0xc0, !PT ;  /* 0x0000ffff05082812 */ /* 0x000fd600078ec0ff */
[----:B------:R-:W-:Y:S01]  /*1fb0*/  @UP0 UMOV UR36, UR8 ;  /* 0x0000000800240c82 */ /* 0x000fe20008000000 */
[----:B-1----:R-:W-:Y:S05]  /*1fc0*/  @!P0 BRA `(.L_x_34) ;  /* 0x0000000000b88947 */ /* 0x002fea0003800000 */
[----:B------:R-:W4:Y:S01]  /*1fd0*/  LDC.64 R4, c[0x0][0xb18] ;  /* 0x0002c600ff047b82 */ /* 0x000f220000000a00 */
[----:B------:R-:W-:-:S07]  /*1fe0*/  ISETP.NE.AND P3, PT, R40, 0x1, PT ;  /* 0x000000012800780c */ /* 0x000fce0003f65270 */
[----:B------:R-:W1:Y:S08]  /*1ff0*/  LDC.64 R6, c[0x0][0xb10] ;  /* 0x0002c400ff067b82 */ /* 0x000e700000000a00 */
[----:B------:R-:W2:Y:S08]  /*2000*/  LDC R16, c[0x0][0xb20] ;  /* 0x0002c800ff107b82 */ /* 0x000eb00000000800 */
[----:B------:R-:W3:Y:S01]  /*2010*/  LDC R18, c[0x0][0xb0c] ;  /* 0x0002c300ff127b82 */ /* 0x000ee20000000800 */
[----:B----4-:R-:W-:Y:S01]  /*2020*/  IMAD.HI.U32 R17, R0, R5, RZ ;  /* 0x0000000500117227 */ /* 0x010fe200078e00ff */
[----:B------:R-:W-:-:S03]  /*2030*/  ISETP.NE.AND P0, PT, R4, 0x1, PT ;  /* 0x000000010400780c */ /* 0x000fc60003f05270 */
[----:B------:R-:W-:-:S03]  /*2040*/  IMAD.HI.U32 R5, R8, R5, RZ ;  /* 0x0000000508057227 */ /* 0x000fc600078e00ff */
[----:B------:R-:W4:Y:S01]  /*2050*/  LDC.64 R2, c[0x0][0xb28] ;  /* 0x0002ca00ff027b82 */ /* 0x000f220000000a00 */
[----:B-1----:R-:W-:-:S04]  /*2060*/  IMAD.HI.U32 R20, R9, R6, RZ ;  /* 0x0000000609147227 */ /* 0x002fc800078e00ff */
[----:B------:R-:W-:Y:S01]  /*2070*/  IMAD.HI.U32 R22, R11, R6, RZ ;  /* 0x000000060b167227 */ /* 0x000fe200078e00ff */
[----:B------:R-:W-:Y:S02]  /*2080*/  SHF.R.U32.HI R20, RZ, R7, R20 ;  /* 0x00000007ff147219 */ /* 0x000fe40000011614 */
[-C--:B--2---:R-:W-:Y:S02]  /*2090*/  SHF.R.U32.HI R17, RZ, R16.reuse, R17 ;  /* 0x00000010ff117219 */ /* 0x084fe40000011611 */
[----:B------:R-:W-:Y:S02]  /*20a0*/  SHF.R.U32.HI R5, RZ, R16, R5 ;  /* 0x00000010ff057219 */ /* 0x000fe40000011605 */
[----:B------:R-:W-:Y:S02]  /*20b0*/  SEL R17, R0, R17, !P0 ;  /* 0x0000001100117207 */ /* 0x000fe40004000000 */
[----:B------:R-:W-:Y:S02]  /*20c0*/  SHF.R.U32.HI R22, RZ, R7, R22 ;  /* 0x00000007ff167219 */ /* 0x000fe40000011616 */
[----:B---3--:R-:W-:-:S02]  /*20d0*/  ISETP.NE.AND P1, PT, R18, 0x1, PT ;  /* 0x000000011200780c */ /* 0x008fc40003f25270 */
[----:B------:R-:W-:Y:S02]  /*20e0*/  SEL R5, R8, R5, !P0 ;  /* 0x0000000508057207 */ /* 0x000fe40004000000 */
[----:B------:R-:W-:Y:S02]  /*20f0*/  SEL R19, R9, R20, !P1 ;  /* 0x0000001409137207 */ /* 0x000fe40004800000 */
[----:B------:R-:W-:Y:S01]  /*2100*/  SEL R7, R11, R22, !P1 ;  /* 0x000000160b077207 */ /* 0x000fe20004800000 */
[----:B----4-:R-:W-:-:S04]  /*2110*/  IMAD.HI.U32 R20, R17, R2, RZ ;  /* 0x0000000211147227 */ /* 0x010fc800078e00ff */
[----:B------:R-:W-:Y:S01]  /*2120*/  IMAD.HI.U32 R6, R19, R2, RZ ;  /* 0x0000000213067227 */ /* 0x000fe200078e00ff */
[----:B------:R-:W-:-:S04]  /*2130*/  @P3 SHF.R.U32.HI R17, RZ, R3, R20 ;  /* 0x00000003ff113219 */ /* 0x000fc80000011614 */
[----:B------:R-:W-:Y:S01]  /*2140*/  @P3 SHF.R.U32.HI R19, RZ, R3, R6 ;  /* 0x00000003ff133219 */ /* 0x000fe20000011606 */
[----:B------:R-:W-:-:S04]  /*2150*/  IMAD R17, R40, R17, RZ ;  /* 0x0000001128117224 */ /* 0x000fc800078e02ff */
[----:B------:R-:W-:Y:S01]  /*2160*/  IMAD R6, R40, R19, RZ ;  /* 0x0000001328067224 */ /* 0x000fe200078e02ff */
[C---:B------:R-:W-:Y:S02]  /*2170*/  ISETP.GE.AND P0, PT, R5.reuse, R17, PT ;  /* 0x000000110500720c */ /* 0x040fe40003f06270 */
[----:B------:R-:W-:Y:S02]  /*2180*/  IADD3 R17, PT, PT, -R5, RZ, RZ ;  /* 0x000000ff05117210 */ /* 0x000fe40007ffe1ff */
[----:B------:R-:W-:Y:S01]  /*2190*/  ISETP.GE.OR P0, PT, R7, R6, P0 ;  /* 0x000000060700720c */ /* 0x000fe20000706670 */
[----:B------:R-:W-:-:S04]  /*21a0*/  IMAD.HI.U32 R6, R5, R2, RZ ;  /* 0x0000000205067227 */ /* 0x000fc800078e00ff */
[----:B------:R-:W-:Y:S01]  /*21b0*/  IMAD R8, R4, R17, R8 ;  /* 0x0000001104087224 */ /* 0x000fe200078e0208 */
[----:B------:R-:W-:-:S04]  /*21c0*/  SHF.R.U32.HI R6, RZ, R3, R6 ;  /* 0x00000003ff067219 */ /* 0x000fc80000011606 */
[----:B------:R-:W-:-:S03]  /*21d0*/  SEL R6, R5, R6, !P3 ;  /* 0x0000000605067207 */ /* 0x000fc60005800000 */
[----:B------:R-:W-:-:S04]  /*21e0*/  @!P0 IMAD.HI.U32 R16, R7, R2, RZ ;  /* 0x0000000207108227 */ /* 0x000fc800078e00ff */
[----:B------:R-:W-:Y:S01]  /*21f0*/  IMAD.MOV R2, RZ, RZ, -R6 ;  /* 0x000000ffff027224 */ /* 0x000fe200078e0a06 */
[----:B------:R-:W-:-:S03]  /*2200*/  @!P0 SHF.R.U32.HI R16, RZ, R3, R16 ;  /* 0x00000003ff108219 */ /* 0x000fc60000011610 */
[----:B------:R-:W-:Y:S01]  /*2210*/  IMAD R2, R40, R2, R5 ;  /* 0x0000000228027224 */ /* 0x000fe200078e0205 */
        /* <DEDUP_REMOVED lines=9> */
.L_x_34:
[----:B------:R-:W1:Y:S02]  /*22b0*/  LDCU UR8, c[0x0][0xb30] ;  /* 0x00016600ff0877ac */ /* 0x000e640008000800 */
[----:B-1----:R-:W-:-:S09]  /*22c0*/  UISETP.NE.AND UP0, UPT, UR8, 0x1, UPT ;  /* 0x000000010800788c */ /* 0x002fd2000bf05270 */
[----:B------:R-:W-:Y:S05]  /*22d0*/  BRA.U UP0, `(.L_x_35) ;  /* 0x0000000100407547 */ /* 0x000fea000b800000 */
[----:B------:R-:W1:Y:S08]  /*22e0*/  LDC.64 R4, c[0x0][0xb10] ;  /* 0x0002c400ff047b82 */ /* 0x000e700000000a00 */
[----:B------:R-:W2:Y:S08]  /*22f0*/  LDC.64 R2, c[0x0][0xb18] ;  /* 0x0002c600ff027b82 */ /* 0x000eb00000000a00 */
[----:B------:R-:W3:Y:S08]  /*2300*/  LDC R6, c[0x0][0xb20] ;  /* 0x0002c800ff067b82 */ /* 0x000ef00000000800 */
[----:B------:R-:W4:Y:S01]  /*2310*/  LDC R16, c[0x0][0xb0c] ;  /* 0x0002c300ff107b82 */ /* 0x000f220000000800 */
[----:B-1----:R-:W-:-:S05]  /*2320*/  IMAD.HI.U32 R4, R11, R4, RZ ;  /* 0x000000040b047227 */ /* 0x002fca00078e00ff */
[----:B------:R-:W-:Y:S01]  /*2330*/  SHF.R.U32.HI R4, RZ, R5, R4 ;  /* 0x00000005ff047219 */ /* 0x000fe20000011604 */
[----:B--2---:R-:W-:Y:S01]  /*2340*/  IMAD.HI.U32 R3, R8, R3, RZ ;  /* 0x0000000308037227 */ /* 0x004fe200078e00ff */
[----:B------:R-:W-:-:S04]  /*2350*/  ISETP.NE.AND P0, PT, R2, 0x1, PT ;  /* 0x000000010200780c */ /* 0x000fc80003f05270 */
[----:B---3--:R-:W-:-:S04]  /*2360*/  SHF.R.U32.HI R3, RZ, R6, R3 ;  /* 0x00000006ff037219 */ /* 0x008fc80000011603 */
[----:B------:R-:W-:Y:S02]  /*2370*/  SEL R3, R8, R3, !P0 ;  /* 0x0000000308037207 */ /* 0x000fe40004000000 */
[----:B----4-:R-:W-:-:S04]  /*2380*/  ISETP.NE.AND P1, PT, R16, 0x1, PT ;  /* 0x000000011000780c */ /* 0x010fc80003f25270 */
[----:B------:R-:W-:-:S05]  /*2390*/  SEL R4, R11, R4, !P1 ;  /* 0x000000040b047207 */ /* 0x000fca0004800000 */
[----:B------:R-:W-:Y:S02]  /*23a0*/  IMAD.IADD R5, R3, 0x1, -R4 ;  /* 0x0000000103057824 */ /* 0x000fe400078e0a04 */
[----:B------:R-:W-:Y:S02]  /*23b0*/  IMAD.IADD R3, R4, 0x1, -R3 ;  /* 0x0000000104037824 */ /* 0x000fe400078e0a03 */
[----:B------:R-:W-:Y:S02]  /*23c0*/  IMAD R11, R5, R16, R11 ;  /* 0x00000010050b7224 */ /* 0x000fe400078e020b */
[----:B------:R-:W-:-:S07]  /*23d0*/  IMAD R8, R3, R2, R8 ;  /* 0x0000000203087224 */ /* 0x000fce00078e0208 */
.L_x_35:
[----:B------:R-:W-:Y:S01]  /*23e0*/  VIADD R14, R14, 0x1 ;  /* 0x000000010e0e7836 */ /* 0x000fe20000000000 */
[----:B------:R-:W-:Y:S01]  /*23f0*/  PLOP3.LUT P1, PT, PT, PT, PT, 0x80, 0x8 ;  /* 0x000000000008781c */ /* 0x000fe20003f2f070 */
[----:B------:R-:W-:Y:S02]  /*2400*/  IMAD.IADD R21, R11, 0x1, R90 ;  /* 0x000000010b157824 */ /* 0x000fe400078e025a */
[----:B------:R-:W-:Y:S01]  /*2410*/  IMAD.IADD R20, R8, 0x1, R83 ;  /* 0x0000000108147824 */ /* 0x000fe200078e0253 */
[----:B------:R-:W-:-:S04]  /*2420*/  ISETP.NE.AND P0, PT, R14, 0x2, PT ;  /* 0x000000020e00780c */ /* 0x000fc80003f05270 */
[----:B------:R-:W-:Y:S02]  /*2430*/  SEL R2, RZ, 0x1, P0 ;  /* 0x00000001ff027807 */ /* 0x000fe40000000000 */
[----:B------:R-:W-:Y:S02]  /*2440*/  SEL R14, R14, RZ, P0 ;  /* 0x000000ff0e0e7207 */ /* 0x000fe40000000000 */
[----:B------:R-:W-:Y:S01]  /*2450*/  LOP3.LUT R13, R13, R2, RZ, 0x3c, !PT ;  /* 0x000000020d0d7212 */ /* 0x000fe200078e3cff */
[----:B------:R-:W-:Y:S06]  /*2460*/  @P2 BRA `(.L_x_36) ;  /* 0xfffffff000982947 */ /* 0x000fec000383ffff */
[----:B------:R-:W-:Y:S01]  /*2470*/  UIADD3 UR4, UPT, UPT, UR4, 0x88, URZ ;  /* 0x0000008804047890 */ /* 0x000fe2000fffe0ff */
[----:B------:R-:W-:-:S03]  /*2480*/  SHF.L.U32 R3, R15, 0x1f, RZ ;  /* 0x0000001f0f037819 */ /* 0x000fc600000006ff */
[----:B------:R-:W-:-:S09]  /*2490*/  ULEA UR5, UR6, UR4, 0x3 ;  /* 0x0000000406057291 */ /* 0x000fd2000f8e18ff */
[----:B------:R-:W1:Y:S02]  /*24a0*/  SYNCS.PHASECHK.TRANS64.TRYWAIT P0, [UR5], R3 ;  /* 0x00000003ff0075a7 */ /* 0x000e640008001105 */
[----:B-1----:R-:W-:Y:S05]  /*24b0*/  @!P0 BRA `(.L_x_37) ;  /* 0x0000005400c08947 */ /* 0x002fea0003800000 */
.L_x_124:
[----:B------:R-:W-:-:S04]  /*24c0*/  UIADD3 UR6, UPT, UPT, UR6, 0x1, URZ ;  /* 0x0000000106067890 */ /* 0x000fc8000fffe0ff */
[----:B------:R-:W-:-:S04]  /*24d0*/  UISETP.NE.AND UP0, UPT, UR6, 0x11, UPT ;  /* 0x000000110600788c */ /* 0x000fc8000bf05270 */
[----:B------:R-:W-:Y:S02]  /*24e0*/  USEL UR7, URZ, 0x1, UP0 ;  /* 0x00000001ff077887 */ /* 0x000fe40008000000 */
[----:B------:R-:W-:-:S04]  /*24f0*/  USEL UR6, UR6, URZ, UP0 ;  /* 0x000000ff06067287 */ /* 0x000fc80008000000 */
[----:B------:R-:W-:Y:S01]  /*2500*/  ULEA UR5, UR6, UR4, 0x3 ;  /* 0x0000000406057291 */ /* 0x000fe2000f8e18ff */
[----:B------:R-:W-:-:S04]  /*2510*/  LOP3.LUT R2, R15, UR7, RZ, 0x3c, !PT ;  /* 0x000000070f027c12 */ /* 0x000fc8000f8e3cff */
[----:B-1----:R-:W-:-:S04]  /*2520*/  SHF.L.U32 R3, R2, 0x1f, RZ ;  /* 0x0000001f02037819 */ /* 0x002fc800000006ff */
[----:B------:R-:W1:Y:S02]  /*2530*/  SYNCS.PHASECHK.TRANS64.TRYWAIT P0, [UR5], R3 ;  /* 0x00000003ff0075a7 */ /* 0x000e640008001105 */
[----:B-1----:R-:W-:Y:S05]  /*2540*/  @!P0 BRA `(.L_x_38) ;  /* 0x0000005400b48947 */ /* 0x002fea0003800000 */
.L_x_126:
        /* <DEDUP_REMOVED lines=9> */
.L_x_128:
        /* <DEDUP_REMOVED lines=9> */
.L_x_130:
        /* <DEDUP_REMOVED lines=9> */
.L_x_132:
        /* <DEDUP_REMOVED lines=9> */
.L_x_134:
        /* <DEDUP_REMOVED lines=9> */
.L_x_136:
        /* <DEDUP_REMOVED lines=9> */
.L_x_138:
        /* <DEDUP_REMOVED lines=9> */
.L_x_140:
        /* <DEDUP_REMOVED lines=9> */
.L_x_142:
        /* <DEDUP_REMOVED lines=9> */
.L_x_144:
        /* <DEDUP_REMOVED lines=9> */
.L_x_146:
        /* <DEDUP_REMOVED lines=9> */
.L_x_148:
        /* <DEDUP_REMOVED lines=9> */
.L_x_150:
        /* <DEDUP_REMOVED lines=9> */
.L_x_152:
        /* <DEDUP_REMOVED lines=9> */
.L_x_154:
[----:B------:R-:W-:-:S04]  /*2d30*/  UIADD3 UR6, UPT, UPT, UR6, 0x1, URZ ;  /* 0x0000000106067890 */ /* 0x000fc8000fffe0ff */
[----:B------:R-:W-:-:S04]  /*2d40*/  UISETP.NE.AND UP0, UPT, UR6, 0x11, UPT ;  /* 0x000000110600788c */ /* 0x000fc8000bf05270 */
[----:B------:R-:W-:Y:S02]  /*2d50*/  USEL UR5, URZ, 0x1, UP0 ;  /* 0x00000001ff057887 */ /* 0x000fe40008000000 */
[----:B------:R-:W-:-:S04]  /*2d60*/  USEL UR6, UR6, URZ, UP0 ;  /* 0x000000ff06067287 */ /* 0x000fc80008000000 */
[----:B------:R-:W-:Y:S01]  /*2d70*/  ULEA UR6, UR6, UR4, 0x3 ;  /* 0x0000000406067291 */ /* 0x000fe2000f8e18ff */
[----:B-1----:R-:W-:-:S04]  /*2d80*/  LOP3.LUT R3, R2, UR5, RZ, 0x3c, !PT ;  /* 0x0000000502037c12 */ /* 0x002fc8000f8e3cff */
[----:B------:R-:W-:Y:S01]  /*2d90*/  SHF.L.U32 R3, R3, 0x1f, RZ ;  /* 0x0000001f03037819 */ /* 0x000fe200000006ff */
[----:B----4-:R-:W-:-:S07]  /*2da0*/  IMAD.U32 R0, RZ, RZ, UR6 ;  /* 0x00000006ff007e24 */ /* 0x010fce000f8e00ff */
.L_x_53:
[----:B-1----:R1:W2:Y:S02]  /*2db0*/  SYNCS.PHASECHK.TRANS64.TRYWAIT P0, [R0+URZ], R3 ;  /* 0x00000003000075a7 */ /* 0x0022a400080011ff */
[----:B--2---:R-:W-:Y:S05]  /*2dc0*/  @!P0 NANOSLEEP.SYNCS 0x989680 ;  /* 0x009896800000895d */ /* 0x004fea0003900000 */
[----:B------:R-:W2:Y:S02]  /*2dd0*/  @!P0 SYNCS.PHASECHK.TRANS64 P0, [R0+URZ], R3 ;  /* 0x00000003000085a7 */ /* 0x000ea400080010ff */
[----:B--2---:R-:W-:Y:S05]  /*2de0*/  @P0 EXIT ;  /* 0x000000000000094d */ /* 0x004fea0003800000 */
[----:B------:R-:W-:Y:S05]  /*2df0*/  BRA `(.L_x_53) ;  /* 0xfffffffc00ec7947 */ /* 0x000fea000383ffff */
.L_x_18:
[----:B------:R-:W-:-:S04]  /*2e00*/  UISETP.NE.AND UP1, UPT, UR37, URZ, UPT ;  /* 0x000000ff2500728c */ /* 0x000fc8000bf25270 */
[----:B------:R-:W-:-:S09]  /*2e10*/  UISETP.NE.OR UP1, UPT, UR8, 0x1, UP1 ;  /* 0x000000010800788c */ /* 0x000fd20008f25670 */
[----:B------:R-:W-:Y:S05]  /*2e20*/  BRA.U UP1, `(.L_x_54) ;  /* 0x0000000501487547 */ /* 0x000fea000b800000 */
[----:B------:R-:W-:Y:S01]  /*2e30*/  ISETP.NE.AND P2, PT, R2, RZ, PT ;  /* 0x000000ff0200720c */ /* 0x000fe20003f45270 */
[----:B------:R-:W-:Y:S01]  /*2e40*/  IMAD.MOV.U32 R12, RZ, RZ, 0x1 ;  /* 0x00000001ff0c7424 */ /* 0x000fe200078e00ff */
[----:B------:R-:W-:Y:S02]  /*2e50*/  CS2R R10, SRZ ;  /* 0x00000000000a7805 */ /* 0x000fe4000001ff00 */
[----:B------:R-:W-:Y:S01]  /*2e60*/  CS2R R8, SRZ ;  /* 0x0000000000087805 */ /* 0x000fe2000001ff00 */
[----:B------:R-:W-:Y:S01]  /*2e70*/  UMOV UR4, 0x400 ;  /* 0x0000040000047882 */ /* 0x000fe20000000000 */
[----:B------:R-:W-:Y:S01]  /*2e80*/  UMOV UR6, URZ ;  /* 0x000000ff00067c82 */ /* 0x000fe20008000000 */
[----:B------:R-:W-:-:S12]  /*2e90*/  ULEA UR37, UR37, UR4, 0x18 ;  /* 0x0000000425257291 */ /* 0x000fd8000f8ec0ff */
.L_x_58:
[----:B------:R-:W-:Y:S02]  /*2ea0*/  LEA R0, R8, UR37, 0x3 ;  /* 0x0000002508007c11 */ /* 0x000fe4000f8e18ff */
[----:B------:R-:W-:-:S03]  /*2eb0*/  SHF.L.U32 R5, R9, 0x1f, RZ ;  /* 0x0000001f09057819 */ /* 0x000fc600000006ff */
[----:B------:R-:W-:Y:S01]  /*2ec0*/  VIADD R4, R0, 0x1b0 ;  /* 0x000001b000047836 */ /* 0x000fe20000000000 */
[----:B------:R-:W1:Y:S02]  /*2ed0*/  SYNCS.PHASECHK.TRANS64.TRYWAIT P0, [R0+URZ+0x1a0], R5 ;  /* 0x0001a005000075a7 */ /* 0x000e6400080011ff */
[----:B-1----:R-:W-:Y:S05]  /*2ee0*/  @!P0 BRA `(.L_x_55) ;  /* 0x0000005000b48947 */ /* 0x002fea0003800000 */
.L_x_155:
[----:B------:R-:W-:Y:S01]  /*2ef0*/  ULEA UR5, UR6, UR37, 0x3 ;  /* 0x0000002506057291 */ /* 0x000fe2000f8e18ff */
[----:B------:R-:W-:Y:S02]  /*2f00*/  PRMT R4, RZ, 0x654, R4 ;  /* 0x00000654ff047816 */ /* 0x000fe40000000004 */
[----:B-1----:R-:W-:Y:S01]  /*2f10*/  SHF.L.U32 R5, R12, 0x1f, RZ ;  /* 0x0000001f0c057819 */ /* 0x002fe200000006ff */
[----:B------:R-:W-:Y:S01]  /*2f20*/  UIADD3 UR4, UPT, UPT, UR5, 0x140, URZ ;  /* 0x0000014005047890 */ /* 0x000fe2000fffe0ff */
[----:B------:R1:W-:Y:S05]  /*2f30*/  SYNCS.ARRIVE.TRANS64.RED.A1T0 RZ, [R4+URZ], RZ ;  /* 0x000000ff04ff79a7 */ /* 0x0003ea00081004ff */
[----:B------:R-:W-:Y:S01]  /*2f40*/  IMAD.U32 R7, RZ, RZ, UR4 ;  /* 0x00000004ff077e24 */ /* 0x000fe2000f8e00ff */
[----:B------:R-:W2:Y:S04]  /*2f50*/  SYNCS.PHASECHK.TRANS64.TRYWAIT P0, [UR5+0x150], R5 ;  /* 0x00015005ff0075a7 */ /* 0x000ea80008001105 */
[----:B------:R-:W-:Y:S01]  /*2f60*/  PRMT R6, R2, 0x654, R7 ;  /* 0x0000065402067816 */ /* 0x000fe20000000007 */
[----:B-1----:R-:W-:Y:S01]  /*2f70*/  @!P2 IMAD.MOV.U32 R4, RZ, RZ, 0x10 ;  /* 0x00000010ff04a424 */ /* 0x002fe200078e00ff */
[----:B--2---:R-:W-:Y:S06]  /*2f80*/  @!P0 BRA `(.L_x_56) ;  /* 0x0000005000a08947 */ /* 0x004fec0003800000 */
.L_x_157:
[----:B------:R-:W-:Y:S01]  /*2f90*/  ULEA UR4, UR6, UR37, 0x4 ;  /* 0x0000002506047291 */ /* 0x000fe2000f8e20ff */
[----:B------:R-:W-:Y:S01]  /*2fa0*/  SEL R3, R6, R3, !P2 ;  /* 0x0000000306037207 */ /* 0x000fe20005000000 */
[----:B------:R-:W-:Y:S01]  /*2fb0*/  UIADD3 UR5, UPT, UPT, UR5, 0x140, URZ ;  /* 0x0000014005057890 */ /* 0x000fe2000fffe0ff */
[----:B-1----:R-:W-:Y:S01]  /*2fc0*/  LEA R0, R11, UR37, 0x3 ;  /* 0x000000250b007c11 */ /* 0x002fe2000f8e18ff */
[----:B------:R-:W-:Y:S01]  /*2fd0*/  UIADD3 UR4, UPT, UPT, UR4, 0x1d0, URZ ;  /* 0x000001d004047890 */ /* 0x000fe2000fffe0ff */
[----:B------:R-:W-:Y:S01]  /*2fe0*/  SHF.L.U32 R5, R10, 0x1f, RZ ;  /* 0x0000001f0a057819 */ /* 0x000fe200000006ff */
[----:B------:R1:W-:Y:S01]  /*2ff0*/  @!P2 SYNCS.ARRIVE.TRANS64.RED RZ, [R3+URZ], R4 ;  /* 0x0000000403ffa9a7 */ /* 0x0003e200080004ff */
[----:B------:R-:W-:Y:S01]  /*3000*/  UIADD3 UR6, UPT, UPT, UR6, 0x1, URZ ;  /* 0x0000000106067890 */ /* 0x000fe2000fffe0ff */
[----:B------:R-:W-:-:S03]  /*3010*/  VIADD R8, R8, 0x1 ;  /* 0x0000000108087836 */ /* 0x000fc60000000000 */
[----:B------:R-:W-:Y:S02]  /*3020*/  UISETP.NE.AND UP0, UPT, UR6, 0x2, UPT ;  /* 0x000000020600788c */ /* 0x000fe4000bf05270 */
[----:B------:R-:W-:Y:S06]  /*3030*/  UGETNEXTWORKID.BROADCAST [UR4], [UR5] ;  /* 0x00000000040073ca */ /* 0x000fec0008000100 */
[----:B------:R-:W-:Y:S01]  /*3040*/  USEL UR4, URZ, 0x1, UP0 ;  /* 0x00000001ff047887 */ /* 0x000fe20008000000 */
[----:B------:R-:W-:Y:S01]  /*3050*/  ISETP.NE.AND P0, PT, R8, 0x2, PT ;  /* 0x000000020800780c */ /* 0x000fe20003f05270 */
[----:B------:R-:W-:Y:S01]  /*3060*/  USEL UR6, UR6, URZ, UP0 ;  /* 0x000000ff06067287 */ /* 0x000fe20008000000 */
[----:B------:R-:W2:Y:S03]  /*3070*/  SYNCS.PHASECHK.TRANS64.TRYWAIT P1, [R0+URZ+0x140], R5 ;  /* 0x00014005000075a7 */ /* 0x000ea600080211ff */
[----:B------:R-:W-:Y:S01]  /*3080*/  LOP3.LUT R12, R12, UR4, RZ, 0x3c, !PT ;  /* 0x000000040c0c7c12 */ /* 0x000fe2000f8e3cff */
[----:B-12---:R-:W-:Y:S07]  /*3090*/  @!P1 BRA `(.L_x_57) ;  /* 0x0000005000749947 */ /* 0x006fee0003800000 */
.L_x_158:
[C---:B------:R-:W-:Y:S01]  /*30a0*/  LEA R4, R11.reuse, UR37, 0x4 ;  /* 0x000000250b047c11 */ /* 0x040fe2000f8e20ff */
[----:B-1----:R-:W-:Y:S01]  /*30b0*/  VIADD R0, R0, 0x150 ;  /* 0x0000015000007836 */ /* 0x002fe20000000000 */
[----:B------:R-:W-:Y:S01]  /*30c0*/  SEL R8, R8, RZ, P0 ;  /* 0x000000ff08087207 */ /* 0x000fe20000000000 */
[----:B------:R-:W-:-:S03]  /*30d0*/  VIADD R11, R11, 0x1 ;  /* 0x000000010b0b7836 */ /* 0x000fc60000000000 */
[----:B------:R-:W1:Y:S01]  /*30e0*/  LDS.128 R4, [R4+0x1d0] ;  /* 0x0001d00004047984 */ /* 0x000e620000000c00 */
[----:B------:R-:W-:Y:S02]  /*30f0*/  PRMT R0, RZ, 0x654, R0 ;  /* 0x00000654ff007816 */ /* 0x000fe40000000000 */
[C---:B------:R-:W-:Y:S01]  /*3100*/  ISETP.NE.AND P1, PT, R11.reuse, 0x2, PT ;  /* 0x000000020b00780c */ /* 0x040fe20003f25270 */
[----:B------:R-:W-:Y:S01]  /*3110*/  @!PT LDS RZ, [RZ] ;  /* 0x00000000fffff984 */ /* 0x000fe20000000800 */
[----:B------:R-:W-:Y:S01]  /*3120*/  @!PT LDS RZ, [RZ] ;  /* 0x00000000fffff984 */ /* 0x000fe20000000800 */
[----:B------:R-:W-:Y:S01]  /*3130*/  @!PT LDS RZ, [RZ] ;  /* 0x00000000fffff984 */ /* 0x000fe20000000800 */
[----:B------:R-:W-:Y:S01]  /*3140*/  @!PT LDS RZ, [RZ] ;  /* 0x00000000fffff984 */ /* 0x000fe20000000800 */
[----:B------:R2:W-:Y:S06]  /*3150*/  MEMBAR.ALL.CTA ;  /* 0x0000000000007992 */ /* 0x0005ec0000008000 */
[----:B--2---:R-:W2:Y:S01]  /*3160*/  FENCE.VIEW.ASYNC.S ;  /* 0x00000000000073c6 */ /* 0x004ea20000000000 */
[----:B------:R-:W-:Y:S01]  /*3170*/  SEL R11, R11, RZ, P1 ;  /* 0x000000ff0b0b7207 */ /* 0x000fe20000800000 */
[----:B--2---:R2:W-:Y:S01]  /*3180*/  SYNCS.ARRIVE.TRANS64.RED.A1T0 RZ, [R0+URZ], RZ ;  /* 0x000000ff00ff79a7 */ /* 0x0045e200081004ff */
[----:B-1----:R-:W-:-:S02]  /*3190*/  LOP3.LUT P3, RZ, R6, 0x1, RZ, 0xc0, !PT ;  /* 0x0000000106ff7812 */ /* 0x002fc4000786c0ff */
[----:B------:R-:W-:-:S04]  /*31a0*/  SEL R5, RZ, 0x1, P1 ;  /* 0x00000001ff057807 */ /* 0x000fc80000800000 */
[----:B------:R-:W-:Y:S02]  /*31b0*/  LOP3.LUT R10, R10, R5, RZ, 0x3c, !PT ;  /* 0x000000050a0a7212 */ /* 0x000fe400078e3cff */
[----:B--2---:R-:W-:-:S04]  /*31c0*/  SEL R0, RZ, 0x1, P0 ;  /* 0x00000001ff007807 */ /* 0x004fc80000000000 */
[----:B------:R-:W-:Y:S01]  /*31d0*/  LOP3.LUT R9, R9, R0, RZ, 0x3c, !PT ;  /* 0x0000000009097212 */ /* 0x000fe200078e3cff */
[----:B------:R-:W-:Y:S06]  /*31e0*/  @P3 BRA `(.L_x_58) ;  /* 0xfffffffc002c3947 */ /* 0x000fec000383ffff */
[----:B------:R-:W-:Y:S01]  /*31f0*/  ULEA UR5, UR6, UR37, 0x3 ;  /* 0x0000002506057291 */ /* 0x000fe2000f8e18ff */
[----:B------:R-:W-:-:S08]  /*3200*/  SHF.L.U32 R3, R12, 0x1f, RZ ;  /* 0x0000001f0c037819 */ /* 0x000fd000000006ff */
[----:B------:R-:W1:Y:S02]  /*3210*/  SYNCS.PHASECHK.TRANS64 P0, [UR5+0x150], R3 ;  /* 0x00015003ff0075a7 */ /* 0x000e640008001005 */
[----:B-1----:R-:W-:Y:S05]  /*3220*/  @P0 BRA `(.L_x_59) ;  /* 0x0000000000080947 */ /* 0x002fea0003800000 */
[----:B------:R-:W1:Y:S02]  /*3230*/  SYNCS.PHASECHK.TRANS64.TRYWAIT P0, [UR5+0x150], R3 ;  /* 0x00015003ff0075a7 */ /* 0x000e640008001105 */
[----:B-1----:R-:W-:Y:S05]  /*3240*/  @!P0 BRA `(.L_x_60) ;  /* 0x00000050001c8947 */ /* 0x002fea0003800000 */
.L_x_59:
[----:B------:R-:W-:-:S04]  /*3250*/  UIADD3 UR4, UPT, UPT, UR6, 0x1, URZ ;  /* 0x0000000106047890 */ /* 0x000fc8000fffe0ff */
[----:B------:R-:W-:-:S04]  /*3260*/  UISETP.NE.AND UP0, UPT, UR4, 0x2, UPT ;  /* 0x000000020400788c */ /* 0x000fc8000bf05270 */
[----:B------:R-:W-:Y:S02]  /*3270*/  USEL UR7, URZ, 0x1, UP0 ;  /* 0x00000001ff077887 */ /* 0x000fe40008000000 */
[----:B------:R-:W-:-:S04]  /*3280*/  USEL UR4, UR4, URZ, UP0 ;  /* 0x000000ff04047287 */ /* 0x000fc80008000000 */
[----:B------:R-:W-:Y:S01]  /*3290*/  ULEA UR4, UR4, UR37, 0x3 ;  /* 0x0000002504047291 */ /* 0x000fe2000f8e18ff */
[----:B-1----:R-:W-:-:S04]  /*32a0*/  LOP3.LUT R3, R12, UR7, RZ, 0x3c, !PT ;  /* 0x000000070c037c12 */ /* 0x002fc8000f8e3cff */
[----:B------:R-:W-:-:S04]  /*32b0*/  SHF.L.U32 R0, R3, 0x1f, RZ ;  /* 0x0000001f03007819 */ /* 0x000fc800000006ff */
[----:B------:R-:W1:Y:S02]  /*32c0*/  SYNCS.PHASECHK.TRANS64 P0, [UR4+0x150], R0 ;  /* 0x00015000ff0075a7 */ /* 0x000e640008001004 */
[----:B-1----:R-:W-:Y:S05]  /*32d0*/  @P0 EXIT ;  /* 0x000000000000094d */ /* 0x002fea0003800000 */
[----:B------:R-:W-:Y:S02]  /*32e0*/  SHF.L.U32 R3, R3, 0x1f, RZ ;  /* 0x0000001f03037819 */ /* 0x000fe400000006ff */
[----:B------:R-:W-:-:S07]  /*32f0*/  MOV R0, UR4 ;  /* 0x0000000400007c02 */ /* 0x000fce0008000f00 */
.L_x_61:
[----:B-1----:R1:W2:Y:S02]  /*3300*/  SYNCS.PHASECHK.TRANS64.TRYWAIT P0, [R0+URZ+0x150], R3 ;  /* 0x00015003000075a7 */ /* 0x0022a400080011ff */
[----:B--2---:R-:W-:Y:S05]  /*3310*/  @!P0 NANOSLEEP.SYNCS 0x989680 ;  /* 0x009896800000895d */ /* 0x004fea0003900000 */
[----:B------:R-:W2:Y:S02]  /*3320*/  @!P0 SYNCS.PHASECHK.TRANS64 P0, [R0+URZ+0x150], R3 ;  /* 0x00015003000085a7 */ /* 0x000ea400080010ff */
[----:B--2---:R-:W-:Y:S05]  /*3330*/  @P0 EXIT ;  /* 0x000000000000094d */ /* 0x004fea0003800000 */
[----:B------:R-:W-:Y:S05]  /*3340*/  BRA `(.L_x_61) ;  /* 0xfffffffc00ec7947 */ /* 0x000fea000383ffff */
.L_x_54:
[----:B------:R-:W-:-:S09]  /*3350*/  UISETP.NE.AND UP1, UPT, UR8, URZ, UPT ;  /* 0x000000ff0800728c */ /* 0x000fd2000bf25270 */
[----:B------:R-:W-:Y:S05]  /*3360*/  BRA.U UP1, `(.L_x_62) ;  /* 0x0000000d01947547 */ /* 0x000fea000b800000 */
[----:B------:R-:W-:Y:S01]  /*3370*/  UMOV UR4, 0x40 ;  /* 0x0000004000047882 */ /* 0x000fe20000000000 */
[----:B------:R-:W-:Y:S01]  /*3380*/  NOP ;  /* 0x0000000000007918 */ /* 0x000fe20000000000 */
[----:B------:R-:W-:Y:S01]  /*3390*/  ULEA UR4, UR37, UR4, 0x18 ;  /* 0x0000000425047291 */ /* 0x000fe2000f8ec0ff */
[----:B------:R-:W-:Y:S02]  /*33a0*/  UMOV UR5, 0x400 ;  /* 0x0000040000057882 */ /* 0x000fe40000000000 */
[----:B------:R-:W-:-:S06]  /*33b0*/  ULEA UR37, UR37, UR5, 0x18 ;  /* 0x0000000525257291 */ /* 0x000fcc000f8ec0ff */
[----:B------:R-:W1:Y:S02]  /*33c0*/  LDS.U8 R0, [UR4+0x1c] ;  /* 0x00001c04ff007984 */ /* 0x000e640008000000 */
[----:B-1----:R-:W-:-:S13]  /*33d0*/  ISETP.NE.AND P0, PT, R0, RZ, PT ;  /* 0x000000ff0000720c */ /* 0x002fda0003f05270 */
[----:B------:R-:W-:Y:S05]  /*33e0*/  @P0 BRA `(.L_x_63) ;  /* 0x0000000000580947 */ /* 0x000fea0003800000 */
[----:B------:R-:W-:-:S13]  /*33f0*/  ELECT P0, URZ, PT ;  /* 0x0000000000ff782f */ /* 0x000fda0003800000 */
[----:B------:R-:W-:Y:S05]  /*3400*/  @!P0 BRA `(.L_x_64) ;  /* 0x0000000000608947 */ /* 0x000fea0003800000 */
[----:B------:R-:W-:Y:S01]  /*3410*/  UMOV UR5, 0x10 ;  /* 0x0000001000057882 */ /* 0x000fe20000000000 */
[----:B------:R-:W-:Y:S01]  /*3420*/  HFMA2 R0, -RZ, RZ, 0, 5.9604644775390625e-08 ;  /* 0x00000001ff007431 */ /* 0x000fe200000001ff */
[----:B------:R-:W-:-:S03]  /*3430*/  MOV R2, 0xffff ;  /* 0x0000ffff00027802 */ /* 0x000fc60000000f00 */
[----:B------:R-:W-:Y:S04]  /*3440*/  DEPBAR.LE SB1, 0x36 ;  /* 0x00009d800000791a */ /* 0x000fe80000000000 */
[----:B------:R-:W1:Y:S02]  /*3450*/  UTCATOMSWS.FIND_AND_SET.ALIGN UP0, UR5, UR5 ;  /* 0x00000005000575e3 */ /* 0x000e640008000800 */
[----:B-1----:R-:W-:Y:S01]  /*3460*/  MOV R3, UR5 ;  /* 0x0000000500037c02 */ /* 0x002fe20008000f00 */
[----:B------:R-:W-:Y:S06]  /*3470*/  BRA.U UP0, `(.L_x_65) ;  /* 0x0000000100187547 */ /* 0x000fec000b800000 */
.L_x_66:
[----:B------:R-:W-:Y:S05]  /*3480*/  NANOSLEEP 0x64 ;  /* 0x000000640000795d */ /* 0x000fea0003800000 */
[----:B------:R-:W-:-:S05]  /*3490*/  UMOV UR5, 0x10 ;  /* 0x0000001000057882 */ /* 0x000fca0000000000 */
[----:B------:R-:W-:Y:S04]  /*34a0*/  DEPBAR.LE SB1, 0x36 ;  /* 0x00009d800000791a */ /* 0x000fe80000000000 */
[----:B------:R-:W1:Y:S02]  /*34b0*/  UTCATOMSWS.FIND_AND_SET.ALIGN UP0, UR5, UR5 ;  /* 0x00000005000575e3 */ /* 0x000e640008000800 */
[----:B-1----:R-:W-:Y:S01]  /*34c0*/  MOV R3, UR5 ;  /* 0x0000000500037c02 */ /* 0x002fe20008000f00 */
[----:B------:R-:W-:Y:S05]  /*34d0*/  BRA.U !UP0, `(.L_x_66) ;  /* 0xfffffffd08e87547 */ /* 0x000fea000b83ffff */
.L_x_65:
[-C--:B------:R-:W-:Y:S02]  /*34e0*/  SHF.L.U32 R2, R2, R3.reuse, RZ ;  /* 0x0000000302027219 */ /* 0x080fe400000006ff */
[----:B------:R-:W-:Y:S01]  /*34f0*/  SHF.L.U32 R0, R0, R3, RZ ;  /* 0x0000000300007219 */ /* 0x000fe200000006ff */
[----:B------:R-:W-:Y:S02]  /*3500*/  IMAD.SHL.U32 R3, R3, 0x20, RZ ;  /* 0x0000002003037824 */ /* 0x000fe400078e00ff */
[----:B------:R1:W-:Y:S04]  /*3510*/  ATOMS.OR RZ, [UR4+0x14], R2 ;  /* 0x00001402ffff798c */ /* 0x0003e8000b000004 */
[----:B------:R1:W-:Y:S04]  /*3520*/  ATOMS.OR RZ, [UR4+0x18], R0 ;  /* 0x00001800ffff798c */ /* 0x0003e8000b000004 */
[----:B------:R1:W-:Y:S01]  /*3530*/  STS [UR37+0x1f0], R3 ;  /* 0x0001f003ff007988 */ /* 0x0003e20008000825 */
[----:B------:R-:W-:Y:S05]  /*3540*/  BRA `(.L_x_64) ;  /* 0x0000000000107947 */ /* 0x000fea0003800000 */
.L_x_63:
[----:B------:R-:W-:Y:S02]  /*3550*/  MOV R0, 0xffffffff ;  /* 0xffffffff00007802 */ /* 0x000fe40000000f00 */
[----:B------:R-:W-:-:S03]  /*3560*/  MOV R2, 0x3590 ;  /* 0x0000359000027802 */ /* 0x000fc60000000f00 */
[----:B------:R1:W-:Y:S04]  /*3570*/  STS [UR37+0x1f0], R0 ;  /* 0x0001f000ff007988 */ /* 0x0003e80008000825 */
[----:B-1-3-5:R-:W-:Y:S05]  /*3580*/  CALL.REL.NOINC `($__internal_1_$__cuda_sm10x_tcgen05_guardrail_trap_phase_invalid_during_alloc) ;  /* 0x0000005000d87944 */ /* 0x02afea0003c00000 */
.L_x_64:
[----:B------:R-:W-:Y:S05]  /*3590*/  WARPSYNC.ALL ;  /* 0x0000000000007948 */ /* 0x000fea0003800000 */
[----:B------:R-:W2:Y:S01]  /*35a0*/  S2UR UR6, SR_CgaCtaId ;  /* 0x00000000000679c3 */ /* 0x000ea20000008800 */
[----:B------:R-:W-:Y:S01]  /*35b0*/  UMOV UR4, 0x400 ;  /* 0x0000040000047882 */ /* 0x000fe20000000000 */
[----:B------:R-:W-:-:S06]  /*35c0*/  NOP ;  /* 0x0000000000007918 */ /* 0x000fcc0000000000 */
[----:B------:R-:W-:Y:S06]  /*35d0*/  BAR.ARV 0x6, 0xa0 ;  /* 0x0182800000007b1d */ /* 0x000fec0000002000 */
[----:B------:R-:W4:Y:S01]  /*35e0*/  LDCU UR7, c[0x0][0x38c] ;  /* 0x00007180ff0777ac */ /* 0x000f220008000800 */
[----:B------:R-:W-:Y:S01]  /*35f0*/  IMAD.MOV.U32 R11, RZ, RZ, 0x1 ;  /* 0x00000001ff0b7424 */ /* 0x000fe200078e00ff */
[----:B------:R-:W-:Y:S01]  /*3600*/  CS2R R8, SRZ ;  /* 0x0000000000087805 */ /* 0x000fe2000001ff00 */
[----:B------:R-:W-:Y:S01]  /*3610*/  IMAD.MOV.U32 R10, RZ, RZ, RZ ;  /* 0x000000ffff0a7224 */ /* 0x000fe200078e00ff */
[----:B------:R-:W-:Y:S01]  /*3620*/  UMOV UR18, URZ ;  /* 0x000000ff00127c82 */ /* 0x000fe20008000000 */
[----:B------:R-:W-:Y:S01]  /*3630*/  UMOV UR17, URZ ;  /* 0x000000ff00117c82 */ /* 0x000fe20008000000 */
[----:B------:R-:W-:Y:S01]  /*3640*/  UMOV UR22, 0x0 ;  /* 0x0000000000167882 */ /* 0x000fe20000000000 */
[----:B------:R-:W-:Y:S01]  /*3650*/  UMOV UR23, 0x42004a0 ;  /* 0x042004a000177882 */ /* 0x000fe20000000000 */
[----:B------:R-:W-:Y:S01]  /*3660*/  UMOV UR20, 0x0 ;  /* 0x0000000000147882 */ /* 0x000fe20000000000 */
[----:B------:R-:W-:Y:S01]  /*3670*/  UMOV UR21, 0x42004a0 ;  /* 0x042004a000157882 */ /* 0x000fe20000000000 */
[----:B--2---:R-:W-:Y:S01]  /*3680*/  ULEA UR6, UR6, UR4, 0x18 ;  /* 0x0000000406067291 */ /* 0x004fe2000f8ec0ff */
[----:B------:R-:W2:Y:S03]  /*3690*/  LDCU UR4, c[0x0][0x38c] ;  /* 0x00007180ff0477ac */ /* 0x000ea60008000800 */
[----:B------:R-:W-:-:S02]  /*36a0*/  UIADD3 UR11, UPT, UPT, UR6, 0x4400, URZ ;  /* 0x00004400060b7890 */ /* 0x000fc4000fffe0ff */
[----:B----4-:R-:W-:-:S03]  /*36b0*/  UIADD3 UR7, UPT, UPT, UR7, 0x3f, URZ ;  /* 0x0000003f07077890 */ /* 0x010fc6000fffe0ff */
[----:B-1----:R-:W1:Y:S01]  /*36c0*/  LDS R0, [UR6+0x1f0] ;  /* 0x0001f006ff007984 */ /* 0x002e620008000800 */
[----:B------:R-:W-:Y:S02]  /*36d0*/  UIADD3 UR12, UPT, UPT, UR6, 0x15400, URZ ;  /* 0x00015400060c7890 */ /* 0x000fe4000fffe0ff */
[----:B------:R-:W-:Y:S02]  /*36e0*/  USHF.R.S32.HI UR5, URZ, 0x1f, UR7 ;  /* 0x0000001fff057899 */ /* 0x000fe40008011407 */
[----:B------:R-:W-:Y:S02]  /*36f0*/  USHF.R.U32.HI UR11, URZ, 0x4, UR11 ;  /* 0x00000004ff0b7899 */ /* 0x000fe4000801160b */
[----:B------:R-:W-:Y:S02]  /*3700*/  ULEA.HI UR5, UR5, UR7, URZ, 0x6 ;  /* 0x0000000705057291 */ /* 0x000fe4000f8f30ff */
[----:B------:R-:W-:Y:S02]  /*3710*/  USHF.R.U32.HI UR12, URZ, 0x4, UR12 ;  /* 0x00000004ff0c7899 */ /* 0x000fe4000801160c */
[----:B------:R-:W-:-:S02]  /*3720*/  USHF.R.S32.HI UR5, URZ, 0x6, UR5 ;  /* 0x00000006ff057899 */ /* 0x000fc40008011405 */
[----:B------:R-:W-:Y:S02]  /*3730*/  ULOP3.LUT UR11, UR11, 0x3fff, URZ, 0xc0, !UPT ;  /* 0x00003fff0b0b7892 */ /* 0x000fe4000f8ec0ff */
[----:B------:R-:W-:Y:S02]  /*3740*/  UISETP.LT.AND UP0, UPT, UR5, 0x1, UPT ;  /* 0x000000010500788c */ /* 0x000fe4000bf01270 */
[----:B------:R-:W-:Y:S02]  /*3750*/  ULOP3.LUT UR12, UR12, 0x3fff, URZ, 0xc0, !UPT ;  /* 0x00003fff0c0c7892 */ /* 0x000fe4000f8ec0ff */
[----:B------:R-:W-:Y:S02]  /*3760*/  USEL UR10, UR5, 0x1, !UP0 ;  /* 0x00000001050a7887 */ /* 0x000fe4000c000000 */
[----:B------:R-:W-:Y:S02]  /*3770*/  ULOP3.LUT UR11, UR11, 0x10000, URZ, 0xfc, !UPT ;  /* 0x000100000b0b7892 */ /* 0x000fe4000f8efcff */
[----:B------:R-:W-:-:S02]  /*3780*/  ULOP3.LUT UR12, UR12, 0x10000, URZ, 0xfc, !UPT ;  /* 0x000100000c0c7892 */ /* 0x000fc4000f8efcff */
[----:B------:R-:W-:Y:S02]  /*3790*/  UIADD3 UR10, UPT, UPT, -UR10, URZ, URZ ;  /* 0x000000ff0a0a7290 */ /* 0x000fe4000fffe1ff */
[----:B--2---:R-:W-:Y:S01]  /*37a0*/  UISETP.GE.AND UP3, UPT, UR4, 0x1, UPT ;  /* 0x000000010400788c */ /* 0x004fe2000bf66270 */
[----:B-1----:R-:W-:-:S15]  /*37b0*/  R2UR UR19, R0 ;  /* 0x00000000001372ca */ /* 0x002fde00000e0000 */
.L_x_73:
[----:B------:R-:W-:Y:S02]  /*37c0*/  LEA R0, R10, UR6, 0x3 ;  /* 0x000000060a007c11 */ /* 0x000fe4000f8e18ff */
[----:B------:R-:W-:Y:S02]  /*37d0*/  SHF.L.U32 R5, R9, 0x1f, RZ ;  /* 0x0000001f09057819 */ /* 0x000fe400000006ff */
[----:B------:R-:W-:Y:S01]  /*37e0*/  PLOP3.LUT P0, PT, PT, PT, UP3, 0x80, 0x8 ;  /* 0x000000000008781c */ /* 0x000fe20003f0f038 */
[----:B------:R-:W-:Y:S01]  /*37f0*/  VIADD R3, R0, 0x150 ;  /* 0x0000015000037836 */ /* 0x000fe20000000000 */
[----:B-1----:R-:W1:Y:S02]  /*3800*/  SYNCS.PHASECHK.TRANS64.TRYWAIT P1, [R0+URZ+0x140], R5 ;  /* 0x00014005000075a7 */ /* 0x002e6400080211ff */
[----:B-1--4-:R-:W-:Y:S09]  /*3810*/  @!P1 BRA `(.L_x_67) ;  /* 0x0000004800c09947 */ /* 0x012ff20003800000 */
.L_x_160:
[----:B------:R-:W-:Y:S01]  /*3820*/  LEA R4, R10, UR6, 0x4 ;  /* 0x000000060a047c11 */ /* 0x000fe2000f8e20ff */
[----:B------:R-:W-:Y:S01]  /*3830*/  @UP3 ULEA UR4, UR17, UR6, 0x3 ;  /* 0x0000000611043291 */ /* 0x000fe2000f8e18ff */
[----:B------:R-:W-:Y:S01]  /*3840*/  PLOP3.LUT P2, PT, PT, PT, PT, 0x80, 0x8 ;  /* 0x000000000008781c */ /* 0x000fe20003f4f070 */
[----:B------:R-:W-:Y:S01]  /*3850*/  ULEA UR8, UR18, UR6, 0x3 ;  /* 0x0000000612087291 */ /* 0x000fe2000f8e18ff */
[----:B------:R-:W-:Y:S02]  /*3860*/  PRMT R3, RZ, 0x654, R3 ;  /* 0x00000654ff037816 */ /* 0x000fe40000000003 */
[----:B-1----:R-:W1:Y:S01]  /*3870*/  LDS.128 R4, [R4+0x1d0] ;  /* 0x0001d00004047984 */ /* 0x002e620000000c00 */
[----:B------:R-:W-:Y:S02]  /*3880*/  @P0 SHF.L.U32 R2, R8, 0x1f, RZ ;  /* 0x0000001f08020819 */ /* 0x000fe400000006ff */
[----:B------:R-:W-:Y:S01]  /*3890*/  SHF.L.U32 R0, R11, 0x1f, RZ ;  /* 0x0000001f0b007819 */ /* 0x000fe200000006ff */
[----:B------:R-:W-:Y:S01]  /*38a0*/  @!PT LDS RZ, [RZ] ;  /* 0x00000000fffff984 */ /* 0x000fe20000000800 */
[----:B------:R-:W-:Y:S01]  /*38b0*/  @!PT LDS RZ, [RZ] ;  /* 0x00000000fffff984 */ /* 0x000fe20000000800 */
[----:B------:R-:W-:Y:S01]  /*38c0*/  @!PT LDS RZ, [RZ] ;  /* 0x00000000fffff984 */ /* 0x000fe20000000800 */
[----:B------:R-:W-:Y:S01]  /*38d0*/  @!PT LDS RZ, [RZ] ;  /* 0x00000000fffff984 */ /* 0x000fe20000000800 */
[----:B------:R2:W-:Y:S06]  /*38e0*/  MEMBAR.ALL.CTA ;  /* 0x0000000000007992 */ /* 0x0005ec0000008000 */
[----:B--2---:R-:W2:Y:S02]  /*38f0*/  FENCE.VIEW.ASYNC.S ;  /* 0x00000000000073c6 */ /* 0x004ea40000000000 */
[----:B--2---:R2:W-:Y:S01]  /*3900*/  SYNCS.ARRIVE.TRANS64.RED.A1T0 RZ, [R3+URZ], RZ ;  /* 0x000000ff03ff79a7 */ /* 0x0045e200081004ff */
[----:B------:R2:W4:Y:S01]  /*3910*/  @P0 SYNCS.PHASECHK.TRANS64.TRYWAIT P2, [UR4], R2 ;  /* 0x00000002ff0005a7 */ /* 0x0005220008041104 */
[----:B------:R-:W-:Y:S01]  /*3920*/  ULEA.HI UR4, UR18, UR18, URZ, 0x1 ;  /* 0x0000001212047291 */ /* 0x000fe2000f8f08ff */
[----:B-1----:R-:W-:-:S03]  /*3930*/  LOP3.LUT P1, RZ, R6, 0x1, RZ, 0xc0, !PT ;  /* 0x0000000106ff7812 */ /* 0x002fc6000782c0ff */
[----:B------:R-:W-:Y:S02]  /*3940*/  USHF.L.U32 UR9, UR4, 0x6, URZ ;  /* 0x0000000604097899 */ /* 0x000fe400080006ff */
[----:B------:R-:W-:Y:S02]  /*3950*/  ULOP3.LUT UR4, UR4, 0xffe, URZ, 0xc0, !UPT ;  /* 0x00000ffe04047892 */ /* 0x000fe4000f8ec0ff */
[----:B------:R-:W-:Y:S02]  /*3960*/  ULOP3.LUT UR9, UR9, 0xffffff80, URZ, 0xc0, !UPT ;  /* 0xffffff8009097892 */ /* 0x000fe4000f8ec0ff */
[----:B------:R-:W-:Y:S02]  /*3970*/  UIADD3 UR4, UPT, UPT, -UR4, UR18, URZ ;  /* 0x0000001204047290 */ /* 0x000fe4000fffe1ff */
[----:B------:R-:W-:Y:S01]  /*3980*/  UIADD3 UR9, UPT, UPT, UR19, UR9, URZ ;  /* 0x0000000913097290 */ /* 0x000fe2000fffe0ff */
[----:B------:R-:W1:Y:S03]  /*3990*/  SYNCS.PHASECHK.TRANS64.TRYWAIT P0, [UR8+0x180], R0 ;  /* 0x00018000ff0075a7 */ /* 0x000e660008001108 */
[----:B------:R-:W-:Y:S01]  /*39a0*/  ULEA UR9, UR4, UR9, 0x14 ;  /* 0x0000000904097291 */ /* 0x000fe2000f8ea0ff */
[----:B-12-4-:R-:W-:Y:S11]  /*39b0*/  @!P0 BRA `(.L_x_68) ;  /* 0x00000048006c8947 */ /* 0x016ff60003800000 */
.L_x_162:
[----:B------:R-:W-:Y:S01]  /*39c0*/  IADD3 R10, PT, PT, R10, 0x1, RZ ;  /* 0x000000010a0a7810 */ /* 0x000fe20007ffe0ff */
[----:B------:R-:W-:Y:S06]  /*39d0*/  BRA.U !UP3, `(.L_x_69) ;  /* 0x000000010b987547 */ /* 0x000fec000b800000 */
[----:B------:R-:W-:Y:S01]  /*39e0*/  UPLOP3.LUT UP4, UPT, UPT, UPT, UPT, 0x40, 0x4 ;  /* 0x000000000004789c */ /* 0x000fe20003f8e870 */
[----:B------:R-:W-:Y:S01]  /*39f0*/  UMOV UR16, UR10 ;  /* 0x0000000a00107c82 */ /* 0x000fe20008000000 */
[----:B------:R-:W-:Y:S01]  /*3a00*/  UMOV UR15, UR5 ;  /* 0x00000005000f7c82 */ /* 0x000fe20008000000 */
[----:B------:R-:W-:-:S08]  /*3a10*/  UMOV UR14, UR17 ;  /* 0x00000011000e7c82 */ /* 0x000fd00008000000 */
.L_x_72:
[----:B------:R-:W-:Y:S02]  /*3a20*/  UIADD3 UR16, UPT, UPT, UR16, 0x1, URZ ;  /* 0x0000000110107890 */ /* 0x000fe4000fffe0ff */
[----:B--2---:R-:W-:Y:S02]  /*3a30*/  ULEA UR7, UR14, UR6, 0x3 ;  /* 0x000000060e077291 */ /* 0x004fe4000f8e18ff */
[----:B------:R-:W-:Y:S01]  /*3a40*/  UISETP.NE.AND UP0, UPT, UR16, URZ, UPT ;  /* 0x000000ff1000728c */ /* 0x000fe2000bf05270 */
[----:B----4-:R-:W-:Y:S10]  /*3a50*/  @P2 BRA `(.L_x_70) ;  /* 0x00000000000c2947 */ /* 0x010ff40003800000 */
[----:B-1----:R-:W-:Y:S04]  /*3a60*/  SHF.L.U32 R3, R8, 0x1f, RZ ;  /* 0x0000001f08037819 */ /* 0x002fe800000006ff */
[----:B------:R-:W1:Y:S02]  /*3a70*/  SYNCS.PHASECHK.TRANS64.TRYWAIT P0, [UR7], R3 ;  /* 0x00000003ff0075a7 */ /* 0x000e640008001107 */
[----:B-1----:R-:W-:Y:S05]  /*3a80*/  @!P0 BRA `(.L_x_71) ;  /* 0x0000004800508947 */ /* 0x002fea0003800000 */
.L_x_70:
[----:B------:R-:W-:Y:S01]  /*3a90*/  UISETP.NE.AND UP1, UPT, UR15, 0x1, UPT ;  /* 0x000000010f00788c */ /* 0x000fe2000bf25270 */
[----:B------:R-:W-:Y:S01]  /*3aa0*/  PLOP3.LUT P2, PT, PT, PT, PT, 0x80, 0x8 ;  /* 0x000000000008781c */ /* 0x000fe20003f4f070 */
[----:B------:R-:W-:Y:S02]  /*3ab0*/  UIADD3 UR17, UPT, UPT, UR14, 0x1, URZ ;  /* 0x000000010e117890 */ /* 0x000fe4000fffe0ff */
[----:B------:R-:W-:Y:S02]  /*3ac0*/  ULEA UR24, UR14, UR12, 0x9 ;  /* 0x0000000c0e187291 */ /* 0x000fe4000f8e48ff */
[----:B------:R-:W-:Y:S01]  /*3ad0*/  UISETP.NE.AND UP2, UPT, UR17, 0x11, UPT ;  /* 0x000000111100788c */ /* 0x000fe2000bf45270 */
[----:B------:R-:W-:Y:S01]  /*3ae0*/  PLOP3.LUT P0, PT, PT, PT, UP1, 0x80, 0x8 ;  /* 0x000000000008781c */ /* 0x000fe20003f0f018 */
[----:B------:R-:W-:Y:S02]  /*3af0*/  ULEA UR26, UR14, UR11, 0x8 ;  /* 0x0000000b0e1a7291 */ /* 0x000fe4000f8e40ff */
[----:B------:R-:W-:Y:S02]  /*3b00*/  USEL UR13, URZ, 0x1, UP2 ;  /* 0x00000001ff0d7887 */ /* 0x000fe40009000000 */
[----:B------:R-:W-:Y:S02]  /*3b10*/  USEL UR17, UR17, URZ, UP2 ;  /* 0x000000ff11117287 */ /* 0x000fe40009000000 */
[----:B------:R-:W-:Y:S02]  /*3b20*/  UIADD3 UR30, UPT, UPT, UR24, 0x2, URZ ;  /* 0x00000002181e7890 */ /* 0x000fe4000fffe0ff */
[----:B------:R-:W-:Y:S01]  /*3b30*/  @UP1 ULEA UR4, UR17, UR6, 0x3 ;  /* 0x0000000611041291 */ /* 0x000fe2000f8e18ff */
[----:B------:R-:W-:Y:S01]  /*3b40*/  LOP3.LUT R8, R8, UR13, RZ, 0x3c, !PT ;  /* 0x0000000d08087c12 */ /* 0x000fe2000f8e3cff */
[----:B------:R-:W-:Y:S02]  /*3b50*/  UIADD3 UR28, UPT, UPT, UR26, 0x2, URZ ;  /* 0x000000021a1c7890 */ /* 0x000fe4000fffe0ff */
[----:B------:R-:W-:Y:S01]  /*3b60*/  UIADD3 UR7, UPT, UPT, UR7, 0x88, URZ ;  /* 0x0000008807077890 */ /* 0x000fe2000fffe0ff */
[----:B-1----:R-:W-:Y:S01]  /*3b70*/  @P0 SHF.L.U32 R0, R8, 0x1f, RZ ;  /* 0x0000001f08000819 */ /* 0x002fe200000006ff */
[----:B------:R-:W-:Y:S01]  /*3b80*/  UMOV UR25, 0x80004020 ;  /* 0x8000402000197882 */ /* 0x000fe20000000000 */
[----:B------:R-:W-:Y:S01]  /*3b90*/  UMOV UR27, 0x80004020 ;  /* 0x80004020001b7882 */ /* 0x000fe20000000000 */
[----:B------:R-:W-:Y:S01]  /*3ba0*/  UMOV UR31, 0x80004020 ;  /* 0x80004020001f7882 */ /* 0x000fe20000000000 */
[----:B------:R2:W4:Y:S01]  /*3bb0*/  @P0 SYNCS.PHASECHK.TRANS64.TRYWAIT P2, [UR4], R0 ;  /* 0x00000000ff0005a7 */ /* 0x0005220008041104 */
[----:B------:R-:W-:Y:S01]  /*3bc0*/  UIADD3 UR15, UPT, UPT, UR15, -0x1, URZ ;  /* 0xffffffff0f0f7890 */ /* 0x000fe2000fffe0ff */
[----:B------:R2:W-:Y:S01]  /*3bd0*/  UTCIMMA gdesc[UR26], gdesc[UR24], tmem[UR9], tmem[UR22], idesc[UR23], UP4 ;  /* 0x00ff16181a0075ea */ /* 0x0005e2000a000109 */
[----:B------:R-:W-:Y:S01]  /*3be0*/  UPLOP3.LUT UP4, UPT, UPT, UPT, UPT, 0x80, 0x8 ;  /* 0x000000000008789c */ /* 0x000fe20003f8f070 */
[----:B------:R-:W-:Y:S01]  /*3bf0*/  UMOV UR29, 0x80004020 ;  /* 0x80004020001d7882 */ /* 0x000fe20000000000 */
[----:B------:R-:W-:Y:S01]  /*3c00*/  UMOV UR14, UR17 ;  /* 0x00000011000e7c82 */ /* 0x000fe20008000000 */
[----:B------:R2:W-:Y:S01]  /*3c10*/  UTCIMMA gdesc[UR28], gdesc[UR30], tmem[UR9], tmem[UR20], idesc[UR21], UPT ;  /* 0x00ff141e1c0075ea */ /* 0x0005e2000b800109 */
[----:B------:R2:W-:Y:S01]  /*3c20*/  UTCBAR [UR7], URZ ;  /* 0x000000ff070073e9 */ /* 0x0005e200080000ff */
[----:B------:R-:W-:Y:S06]  /*3c30*/  BRA.U UP0, `(.L_x_72) ;  /* 0xfffffffd00787547 */ /* 0x000fec000b83ffff */
.L_x_69:
[----:B------:R-:W-:Y:S01]  /*3c40*/  UIADD3 UR18, UPT, UPT, UR18, 0x1, URZ ;  /* 0x0000000112127890 */ /* 0x000fe2000fffe0ff */
[C---:B------:R-:W-:Y:S01]  /*3c50*/  ISETP.NE.AND P0, PT, R10.reuse, 0x2, PT ;  /* 0x000000020a00780c */ /* 0x040fe20003f05270 */
[----:B------:R-:W-:Y:S02]  /*3c60*/  UIADD3 UR8, UPT, UPT, UR8, 0x160, URZ ;  /* 0x0000016008087890 */ /* 0x000fe4000fffe0ff */
[----:B------:R-:W-:Y:S01]  /*3c70*/  UISETP.NE.AND UP0, UPT, UR18, 0x4, UPT ;  /* 0x000000041200788c */ /* 0x000fe2000bf05270 */
[----:B-12---:R-:W-:Y:S02]  /*3c80*/  SEL R0, RZ, 0x1, P0 ;  /* 0x00000001ff007807 */ /* 0x006fe40000000000 */
[----:B------:R-:W-:Y:S01]  /*3c90*/  SEL R10, R10, RZ, P0 ;  /* 0x000000ff0a0a7207 */ /* 0x000fe20000000000 */
[----:B------:R-:W-:Y:S01]  /*3ca0*/  USEL UR4, URZ, 0x1, UP0 ;  /* 0x00000001ff047887 */ /* 0x000fe20008000000 */
[----:B------:R-:W-:Y:S01]  /*3cb0*/  LOP3.LUT R9, R9, R0, RZ, 0x3c, !PT ;  /* 0x0000000009097212 */ /* 0x000fe200078e3cff */
[----:B------:R-:W-:Y:S01]  /*3cc0*/  USEL UR18, UR18, URZ, UP0 ;  /* 0x000000ff12127287 */ /* 0x000fe20008000000 */
[----:B------:R1:W-:Y:S03]  /*3cd0*/  UTCBAR [UR8], URZ ;  /* 0x000000ff080073e9 */ /* 0x0003e600080000ff */
[----:B------:R-:W-:Y:S01]  /*3ce0*/  LOP3.LUT R11, R11, UR4, RZ, 0x3c, !PT ;  /* 0x000000040b0b7c12 */ /* 0x000fe2000f8e3cff */
[----:B------:R-:W-:Y:S07]  /*3cf0*/  @P1 BRA `(.L_x_73) ;  /* 0xfffffff800b01947 */ /* 0x000fee000383ffff */
[----:B------:R-:W2:Y:S01]  /*3d00*/  S2UR UR4, SR_CgaCtaId ;  /* 0x00000000000479c3 */ /* 0x000ea20000008800 */
[----:B------:R-:W-:Y:S01]  /*3d10*/  ELECT P0, URZ, PT ;  /* 0x0000000000ff782f */ /* 0x000fe20003800000 */
[----:B------:R-:W-:Y:S01]  /*3d20*/  IMAD.MOV.U32 R0, RZ, RZ, 0x1 ;  /* 0x00000001ff007424 */ /* 0x000fe200078e00ff */
[----:B------:R-:W-:Y:S01]  /*3d30*/  UIADD3 UR6, UPT, UPT, UR6, 0x180, URZ ;  /* 0x0000018006067890 */ /* 0x000fe2000fffe0ff */
[----:B------:R-:W-:Y:S01]  /*3d40*/  SHF.L.U32 R3, R11, 0x1f, RZ ;  /* 0x0000001f0b037819 */ /* 0x000fe200000006ff */
[----:B------:R-:W-:-:S03]  /*3d50*/  UMOV UR5, 0x40 ;  /* 0x0000004000057882 */ /* 0x000fc60000000000 */
[----:B------:R-:W-:Y:S01]  /*3d60*/  UVIRTCOUNT.DEALLOC.SMPOOL 0x80 ;  /* 0x000000800000784c */ /* 0x000fe20000000000 */
[----:B--2---:R-:W-:Y:S02]  /*3d70*/  ULEA UR4, UR4, UR5, 0x18 ;  /* 0x0000000504047291 */ /* 0x004fe4000f8ec0ff */
[----:B------:R-:W-:-:S07]  /*3d80*/  ULEA UR5, UR18, UR6, 0x3 ;  /* 0x0000000612057291 */ /* 0x000fce000f8e18ff */
[----:B------:R2:W-:Y:S02]  /*3d90*/  @P0 STS.U8 [UR4+0x1c], R0 ;  /* 0x00001c00ff000988 */ /* 0x0005e40008000004 */
[----:B------:R-:W3:Y:S02]  /*3da0*/  SYNCS.PHASECHK.TRANS64.TRYWAIT P0, [UR5], R3 ;  /* 0x00000003ff0075a7 */ /* 0x000ee40008001105 */
[----:B--23--:R-:W-:Y:S05]  /*3db0*/  @!P0 BRA `(.L_x_74) ;  /* 0x00000044009c8947 */ /* 0x00cfea0003800000 */
.L_x_165:
[----:B------:R-:W-:-:S04]  /*3dc0*/  UIADD3 UR7, UPT, UPT, UR18, 0x1, URZ ;  /* 0x0000000112077890 */ /* 0x000fc8000fffe0ff */
[----:B------:R-:W-:-:S04]  /*3dd0*/  UISETP.NE.AND UP0, UPT, UR7, 0x4, UPT ;  /* 0x000000040700788c */ /* 0x000fc8000bf05270 */
[----:B-1----:R-:W-:Y:S02]  /*3de0*/  USEL UR8, URZ, 0x1, UP0 ;  /* 0x00000001ff087887 */ /* 0x002fe40008000000 */
[----:B------:R-:W-:-:S04]  /*3df0*/  USEL UR7, UR7, URZ, UP0 ;  /* 0x000000ff07077287 */ /* 0x000fc80008000000 */
[----:B------:R-:W-:Y:S01]  /*3e00*/  ULEA UR5, UR7, UR6, 0x3 ;  /* 0x0000000607057291 */ /* 0x000fe2000f8e18ff */
[----:B------:R-:W-:-:S04]  /*3e10*/  LOP3.LUT R2, R11, UR8, RZ, 0x3c, !PT ;  /* 0x000000080b027c12 */ /* 0x000fc8000f8e3cff */
[----:B--2---:R-:W-:-:S04]  /*3e20*/  SHF.L.U32 R3, R2, 0x1f, RZ ;  /* 0x0000001f02037819 */ /* 0x004fc800000006ff */
[----:B------:R-:W1:Y:S02]  /*3e30*/  SYNCS.PHASECHK.TRANS64.TRYWAIT P0, [UR5], R3 ;  /* 0x00000003ff0075a7 */ /* 0x000e640008001105 */
[----:B-1----:R-:W-:Y:S05]  /*3e40*/  @!P0 BRA `(.L_x_75) ;  /* 0x0000004400908947 */ /* 0x002fea0003800000 */
.L_x_167:
        /* <DEDUP_REMOVED lines=9> */
.L_x_169:
[----:B------:R-:W-:-:S04]  /*3ee0*/  UIADD3 UR7, UPT, UPT, UR7, 0x1, URZ ;  /* 0x0000000107077890 */ /* 0x000fc8000fffe0ff */
[----:B------:R-:W-:-:S04]  /*3ef0*/  UISETP.NE.AND UP0, UPT, UR7, 0x4, UPT ;  /* 0x000000040700788c */ /* 0x000fc8000bf05270 */
[----:B------:R-:W-:Y:S02]  /*3f00*/  USEL UR5, URZ, 0x1, UP0 ;  /* 0x00000001ff057887 */ /* 0x000fe40008000000 */
[----:B------:R-:W-:-:S04]  /*3f10*/  USEL UR7, UR7, URZ, UP0 ;  /* 0x000000ff07077287 */ /* 0x000fc80008000000 */
[----:B------:R-:W-:Y:S01]  /*3f20*/  ULEA UR7, UR7, UR6, 0x3 ;  /* 0x0000000607077291 */ /* 0x000fe2000f8e18ff */
[----:B-1----:R-:W-:-:S04]  /*3f30*/  LOP3.LUT R3, R2, UR5, RZ, 0x3c, !PT ;  /* 0x0000000502037c12 */ /* 0x002fc8000f8e3cff */
[----:B------:R-:W-:-:S04]  /*3f40*/  SHF.L.U32 R3, R3, 0x1f, RZ ;  /* 0x0000001f03037819 */ /* 0x000fc800000006ff */
[----:B------:R-:W1:Y:S02]  /*3f50*/  SYNCS.PHASECHK.TRANS64.TRYWAIT P0, [UR7], R3 ;  /* 0x00000003ff0075a7 */ /* 0x000e640008001107 */
[----:B-1----:R-:W-:Y:S05]  /*3f60*/  @!P0 BRA `(.L_x_77) ;  /* 0x0000004400788947 */ /* 0x002fea0003800000 */
.L_x_171:
[----:B------:R-:W-:Y:S01]  /*3f70*/  NOP ;  /* 0x0000000000007918 */ /* 0x000fe20000000000 */
[----:B-1----:R-:W1:Y:S01]  /*3f80*/  LDS R0, [UR4+0x14] ;  /* 0x00001404ff007984 */ /* 0x002e620008000800 */
[----:B------:R-:W-:Y:S01]  /*3f90*/  ULOP3.LUT UR6, UR19, 0xffff, URZ, 0xc0, !UPT ;  /* 0x0000ffff13067892 */ /* 0x000fe2000f8ec0ff */
[----:B------:R-:W-:Y:S01]  /*3fa0*/  UMOV UR8, 0xffff ;  /* 0x0000ffff00087882 */ /* 0x000fe20000000000 */
[----:B------:R-:W-:Y:S02]  /*3fb0*/  UMOV UR5, 0x1 ;  /* 0x0000000100057882 */ /* 0x000fe40000000000 */
[----:B------:R-:W-:-:S04]  /*3fc0*/  USHF.R.U32.HI UR6, URZ, 0x5, UR6 ;  /* 0x00000005ff067899 */ /* 0x000fc80008011606 */
[----:B------:R-:W-:Y:S02]  /*3fd0*/  USHF.L.U32 UR8, UR8, UR6, URZ ;  /* 0x0000000608087299 */ /* 0x000fe400080006ff */
[----:B------:R-:W-:-:S04]  /*3fe0*/  USHF.L.U32 UR5, UR5, UR6, URZ ;  /* 0x0000000605057299 */ /* 0x000fc800080006ff */
[----:B-1----:R-:W-:-:S04]  /*3ff0*/  LOP3.LUT R0, R0, UR8, RZ, 0xc0, !PT ;  /* 0x0000000800007c12 */ /* 0x002fc8000f8ec0ff */
[----:B------:R-:W-:-:S13]  /*4000*/  ISETP.NE.AND P0, PT, R0, UR8, PT ;  /* 0x0000000800007c0c */ /* 0x000fda000bf05270 */
[----:B------:R-:W-:Y:S05]  /*4010*/  @P0 BRA `(.L_x_78) ;  /* 0x0000000000580947 */ /* 0x000fea0003800000 */
[----:B------:R-:W1:Y:S02]  /*4020*/  LDS R0, [UR4+0x18] ;  /* 0x00001804ff007984 */ /* 0x000e640008000800 */
[----:B-1----:R-:W-:-:S04]  /*4030*/  LOP3.LUT R0, R0, UR5, RZ, 0xc0, !PT ;  /* 0x0000000500007c12 */ /* 0x002fc8000f8ec0ff */
[----:B------:R-:W-:-:S13]  /*4040*/  ISETP.NE.AND P0, PT, R0, UR5, PT ;  /* 0x0000000500007c0c */ /* 0x000fda000bf05270 */
[----:B------:R-:W-:Y:S05]  /*4050*/  @P0 BRA `(.L_x_79) ;  /* 0x00000000003c0947 */ /* 0x000fea0003800000 */
[----:B------:R-:W1:Y:S01]  /*4060*/  S2R R2, SR_LANEID ;  /* 0x0000000000027919 */ /* 0x000e620000000000 */
[----:B------:R-:W-:Y:S01]  /*4070*/  ULOP3.LUT UR8, URZ, UR8, URZ, 0x33, !UPT ;  /* 0x00000008ff087292 */ /* 0x000fe2000f8e33ff */
[----:B------:R-:W-:Y:S01]  /*4080*/  LOP3.LUT R4, RZ, UR5, RZ, 0x33, !PT ;  /* 0x00000005ff047c12 */ /* 0x000fe2000f8e33ff */
[----:B------:R-:W-:Y:S02]  /*4090*/  VOTEU.ANY UR7, UPT, PT ;  /* 0x0000000000077886 */ /* 0x000fe400038e0100 */
[----:B------:R-:W-:Y:S01]  /*40a0*/  UFLO.U32 UR7, UR7 ;  /* 0x00000007000772bd */ /* 0x000fe200080e0000 */
[----:B------:R-:W2:Y:S01]  /*40b0*/  REDUX UR5, R4 ;  /* 0x00000000040573c4 */ /* 0x000ea20000000000 */
[----:B------:R-:W-:-:S06]  /*40c0*/  IMAD.U32 R0, RZ, RZ, UR8 ;  /* 0x00000008ff007e24 */ /* 0x000fcc000f8e00ff */
[----:B------:R3:W-:Y:S01]  /*40d0*/  UTCATOMSWS.AND URZ, UR8 ;  /* 0x0000000800ff79e3 */ /* 0x0007e20008000000 */
[----:B------:R-:W4:Y:S01]  /*40e0*/  REDUX UR6, R0 ;  /* 0x00000000000673c4 */ /* 0x000f220000000000 */
[----:B-1----:R-:W-:Y:S01]  /*40f0*/  ISETP.EQ.U32.AND P0, PT, R2, UR7, PT ;  /* 0x0000000702007c0c */ /* 0x002fe2000bf02070 */
[----:B--2---:R-:W-:Y:S01]  /*4100*/  IMAD.U32 R2, RZ, RZ, UR5 ;  /* 0x00000005ff027e24 */ /* 0x004fe2000f8e00ff */
[----:B----4-:R-:W-:-:S11]  /*4110*/  MOV R3, UR6 ;  /* 0x0000000600037c02 */ /* 0x010fd60008000f00 */
[----:B------:R3:W-:Y:S04]  /*4120*/  @P0 ATOMS.AND RZ, [UR4+0x14], R3 ;  /* 0x00001403ffff098c */ /* 0x0007e8000a800004 */
[----:B------:R3:W-:Y:S01]  /*4130*/  @P0 ATOMS.AND RZ, [UR4+0x18], R2 ;  /* 0x00001802ffff098c */ /* 0x0007e2000a800004 */
[----:B------:R-:W-:Y:S05]  /*4140*/  BRA `(.L_x_80) ;  /* 0x0000000000147947 */ /* 0x000fea0003800000 */
.L_x_79:
[----:B------:R-:W-:Y:S02]  /*4150*/  MOV R2, 0x4170 ;  /* 0x0000417000027802 */ /* 0x000fe40000000f00 */
[----:B----45:R-:W-:Y:S05]  /*4160*/  CALL.REL.NOINC `($__internal_0_$__cuda_sm10x_tcgen05_guardrail_trap_col_being_dealloced_not_returned_by_alloc) ;  /* 0x0000004400d47944 */ /* 0x030fea0003c00000 */
[----:B------:R-:W-:Y:S05]  /*4170*/  BRA `(.L_x_80) ;  /* 0x0000000000087947 */ /* 0x000fea0003800000 */
.L_x_78:
[----:B------:R-:W-:Y:S02]  /*4180*/  MOV R2, 0x41a0 ;  /* 0x000041a000027802 */ /* 0x000fe40000000f00 */
[----:B----45:R-:W-:Y:S05]  /*4190*/  CALL.REL.NOINC `($__internal_2_$__cuda_sm10x_tcgen05_guardrail_trap_unallocated_columns_being_dealloced) ;  /* 0x0000004400e07944 */ /* 0x030fea0003c00000 */
.L_x_80:
[----:B------:R-:W-:Y:S01]  /*41a0*/  NOP ;  /* 0x0000000000007918 */ /* 0x000fe20000000000 */
[----:B---3--:R-:W-:Y:S05]  /*41b0*/  EXIT ;  /* 0x000000000000794d */ /* 0x008fea0003800000 */
.L_x_62:
[----:B------:R-:W-:-:S09]  /*41c0*/  UISETP.NE.OR UP2, UPT, UR8, 0x3, !UP2 ;  /* 0x000000030800788c */ /* 0x000fd2000d745670 */
[----:B------:R-:W-:Y:S05]  /*41d0*/  BRA.U UP2, `(.L_x_81) ;  /* 0x0000000d02407547 */ /* 0x000fea000b800000 */
[----:B------:R-:W1:Y:S01]  /*41e0*/  LDC R0, c[0x0][0xb30] ;  /* 0x0002cc00ff007b82 */ /* 0x000e620000000800 */
[----:B------:R-:W2:Y:S01]  /*41f0*/  LDCU.64 UR8, c[0x0][0x888] ;  /* 0x00011100ff0877ac */ /* 0x000ea20008000a00 */
[----:B------:R-:W-:Y:S02]  /*4200*/  HFMA2 R29, -RZ, RZ, 0, 0 ;  /* 0x00000000ff1d7431 */ /* 0x000fe400000001ff */
[----:B------:R-:W-:Y:S01]  /*4210*/  IMAD.MOV.U32 R31, RZ, RZ, 0x1 ;  /* 0x00000001ff1f7424 */ /* 0x000fe200078e00ff */
[----:B------:R-:W-:Y:S01]  /*4220*/  MOV R23, 0x1000 ;  /* 0x0000100000177802 */ /* 0x000fe20000000f00 */
[----:B------:R-:W4:Y:S01]  /*4230*/  LDCU.64 UR4, c[0x0][0x890] ;  /* 0x00011200ff0477ac */ /* 0x000f220008000a00 */
[----:B------:R-:W-:Y:S01]  /*4240*/  IMAD.MOV.U32 R30, RZ, RZ, RZ ;  /* 0x000000ffff1e7224 */ /* 0x000fe200078e00ff */
[----:B------:R-:W3:Y:S01]  /*4250*/  LDC R19, c[0x0][0x370] ;  /* 0x0000dc00ff137b82 */ /* 0x000ee20000000800 */
[----:B------:R-:W-:Y:S01]  /*4260*/  UMOV UR7, 0x400 ;  /* 0x0000040000077882 */ /* 0x000fe20000000000 */
[----:B------:R-:W-:-:S02]  /*4270*/  UPLOP3.LUT UP1, UPT, UPT, UPT, UPT, 0x40, 0x4 ;  /* 0x000000000004789c */ /* 0x000fc40003f2e870 */
[----:B------:R-:W-:-:S04]  /*4280*/  ULEA UR7, UR37, UR7, 0x18 ;  /* 0x0000000725077291 */ /* 0x000fc8000f8ec0ff */
[----:B------:R-:W3:Y:S01]  /*4290*/  LDC R2, c[0x0][0xb0c] ;  /* 0x0002c300ff027b82 */ /* 0x000ee20000000800 */
[----:B------:R-:W-:Y:S02]  /*42a0*/  UIADD3 UR13, UPT, UPT, UR7, 0x118, URZ ;  /* 0x00000118070d7890 */ /* 0x000fe4000fffe0ff */
[----:B--2---:R-:W-:Y:S02]  /*42b0*/  UISETP.NE.U32.AND UP2, UPT, UR8, URZ, UPT ;  /* 0x000000ff0800728c */ /* 0x004fe4000bf45070 */
[----:B------:R-:W-:Y:S02]  /*42c0*/  UIADD3 UR17, UPT, UPT, UR7, 0x110, URZ ;  /* 0x0000011007117890 */ /* 0x000fe4000fffe0ff */
[----:B----4-:R-:W-:Y:S01]  /*42d0*/  UISETP.NE.U32.AND UP3, UPT, UR4, URZ, UPT ;  /* 0x000000ff0400728c */ /* 0x010fe2000bf65070 */
[----:B------:R-:W2:Y:S01]  /*42e0*/  LDC R18, c[0x0][0xb20] ;  /* 0x0002c800ff127b82 */ /* 0x000ea20000000800 */
[----:B-1----:R-:W-:Y:S01]  /*42f0*/  ISETP.NE.AND P1, PT, R0, 0x1, PT ;  /* 0x000000010000780c */ /* 0x002fe20003f25270 */
[----:B------:R-:W-:-:S02]  /*4300*/  UISETP.NE.AND.EX UP2, UPT, UR9, URZ, UPT, UP2 ;  /* 0x000000ff0900728c */ /* 0x000fc4000bf45320 */
[----:B------:R-:W-:Y:S02]  /*4310*/  UPRMT UR13, UR37, 0x654, UR13 ;  /* 0x00000654250d7896 */ /* 0x000fe4000800000d */
[----:B------:R-:W-:Y:S02]  /*4320*/  UISETP.NE.AND.EX UP3, UPT, UR5, URZ, UPT, UP3 ;  /* 0x000000ff0500728c */ /* 0x000fe4000bf65330 */
[----:B------:R-:W1:Y:S08]  /*4330*/  LDC.64 R32, c[0x0][0x348] ;  /* 0x0000d200ff207b82 */ /* 0x000e700000000a00 */
[----:B------:R-:W4:Y:S08]  /*4340*/  LDC.64 R16, c[0x0][0xb10] ;  /* 0x0002c400ff107b82 */ /* 0x000f300000000a00 */
[----:B------:R-:W1:Y:S08]  /*4350*/  LDC.64 R6, c[0x0][0xb18] ;  /* 0x0002c600ff067b82 */ /* 0x000e700000000a00 */
[----:B------:R-:W1:Y:S08]  /*4360*/  LDC.64 R4, c[0x0][0xb28] ;  /* 0x0002ca00ff047b82 */ /* 0x000e700000000a00 */
[----:B--23--:R-:W1:Y:S02]  /*4370*/  LDC R22, c[0x0][0x374] ;  /* 0x0000dd00ff167b82 */ /* 0x00ce640000000800 */
.L_x_90:
[C---:B------:R-:W-:Y:S02]  /*4380*/  LEA R0, R30.reuse, UR7, 0x3 ;  /* 0x000000071e007c11 */ /* 0x040fe4000f8e18ff */
[----:B------:R-:W-:Y:S02]  /*4390*/  SHF.L.U32 R3, R29, 0x1f, RZ ;  /* 0x0000001f1d037819 */ /* 0x000fe400000006ff */
[----:B------:R-:W-:Y:S02]  /*43a0*/  LEA R24, R30, UR7, 0x4 ;  /* 0x000000071e187c11 */ /* 0x000fe4000f8e20ff */
[----:B--2---:R-:W2:Y:S02]  /*43b0*/  SYNCS.PHASECHK.TRANS64.TRYWAIT P0, [R0+URZ+0x140], R3 ;  /* 0x00014003000075a7 */ /* 0x004ea400080011ff */
[----:B--2---:R-:W-:Y:S05]  /*43c0*/  @!P0 BRA `(.L_x_82) ;  /* 0x0000004000788947 */ /* 0x004fea0003800000 */
.L_x_172:
[----:B------:R-:W-:Y:S01]  /*43d0*/  ISETP.GE.AND P0, PT, R40, 0x1, PT ;  /* 0x000000012800780c */ /* 0x000fe20003f06270 */
[----:B------:R-:W3:Y:S01]  /*43e0*/  LDS.128 R24, [R24+0x1d0] ;  /* 0x0001d00018187984 */ /* 0x000ee20000000c00 */
[----:B--2---:R-:W-:Y:S01]  /*43f0*/  VIADD R0, R0, 0x150 ;  /* 0x0000015000007836 */ /* 0x004fe20000000000 */
[----:B------:R-:W-:Y:S01]  /*4400*/  @!PT LDS RZ, [RZ] ;  /* 0x00000000fffff984 */ /* 0x000fe20000000800 */
[----:B------:R-:W-:Y:S01]  /*4410*/  @!PT LDS RZ, [RZ] ;  /* 0x00000000fffff984 */ /* 0x000fe20000000800 */
[----:B------:R-:W-:Y:S01]  /*4420*/  @!PT LDS RZ, [RZ] ;  /* 0x00000000fffff984 */ /* 0x000fe20000000800 */
[----:B------:R-:W-:Y:S01]  /*4430*/  @!PT LDS RZ, [RZ] ;  /* 0x00000000fffff984 */ /* 0x000fe20000000800 */
[----:B------:R2:W-:Y:S06]  /*4440*/  MEMBAR.ALL.CTA ;  /* 0x0000000000007992 */ /* 0x0005ec0000008000 */
[----:B--2---:R-:W2:Y:S01]  /*4450*/  FENCE.VIEW.ASYNC.S ;  /* 0x00000000000073c6 */ /* 0x004ea20000000000 */
[----:B------:R-:W-:Y:S04]  /*4460*/  PRMT R0, RZ, 0x654, R0 ;  /* 0x00000654ff007816 */ /* 0x000fe80000000000 */
[----:B--2---:R2:W-:Y:S01]  /*4470*/  SYNCS.ARRIVE.TRANS64.RED.A1T0 RZ, [R0+URZ], RZ ;  /* 0x000000ff00ff79a7 */ /* 0x0045e200081004ff */
[----:B---3--:R-:W-:Y:S11]  /*4480*/  LOP3.LUT P3, RZ, R26, 0x1, RZ, 0xc0, !PT ;  /* 0x000000011aff7812 */ /* 0x008ff6000786c0ff */
[----:B------:R-:W-:Y:S02]  /*4490*/  @!UPT UIADD3 URZ, UPT, UPT, URZ, URZ, URZ ;  /* 0x000000fffffff290 */ /* 0x000fe4000fffe0ff */
[----:B------:R-:W-:Y:S02]  /*44a0*/  @P3 MOV R13, R24 ;  /* 0x00000018000d3202 */ /* 0x000fe40000000f00 */
[----:B------:R-:W-:Y:S01]  /*44b0*/  @P3 LOP3.LUT R8, R25, 0xffff, RZ, 0xc0, !PT ;  /* 0x0000ffff19083812 */ /* 0x000fe200078ec0ff */
[----:B--2---:R-:W-:Y:S06]  /*44c0*/  @!P0 BRA `(.L_x_83) ;  /* 0x0000000000a48947 */ /* 0x004fec0003800000 */
[----:B-1----:R-:W-:Y:S01]  /*44d0*/  IMAD.HI.U32 R35, R22, R7, RZ ;  /* 0x0000000716237227 */ /* 0x002fe200078e00ff */
[----:B------:R-:W-:Y:S02]  /*44e0*/  ISETP.NE.AND P0, PT, R6, 0x1, PT ;  /* 0x000000010600780c */ /* 0x000fe40003f05270 */
[----:B------:R-:W-:Y:S01]  /*44f0*/  ISETP.NE.AND P2, PT, R40, 0x1, PT ;  /* 0x000000012800780c */ /* 0x000fe20003f45270 */
[----:B----4-:R-:W-:Y:S01]  /*4500*/  IMAD.HI.U32 R34, R19, R16, RZ ;  /* 0x0000001013227227 */ /* 0x010fe200078e00ff */
[----:B------:R-:W-:Y:S02]  /*4510*/  SHF.R.U32.HI R35, RZ, R18, R35 ;  /* 0x00000012ff237219 */ /* 0x000fe40000011623 */
[----:B------:R-:W-:Y:S01]  /*4520*/  ISETP.NE.AND P4, PT, R2, 0x1, PT ;  /* 0x000000010200780c */ /* 0x000fe20003f85270 */
[----:B------:R-:W-:Y:S01]  /*4530*/  IMAD.HI.U32 R36, R13, R16, RZ ;  /* 0x000000100d247227 */ /* 0x000fe200078e00ff */
[----:B------:R-:W-:Y:S02]  /*4540*/  SHF.R.U32.HI R34, RZ, R17, R34 ;  /* 0x00000011ff227219 */ /* 0x000fe40000011622 */
[----:B------:R-:W-:Y:S01]  /*4550*/  SEL R3, R22, R35, !P0 ;  /* 0x0000002316037207 */ /* 0x000fe20004000000 */
[C---:B------:R-:W-:Y:S01]  /*4560*/  IMAD.HI.U32 R35, R8.reuse, R7, RZ ;  /* 0x0000000708237227 */ /* 0x040fe200078e00ff */
[----:B------:R-:W-:Y:S02]  /*4570*/  SEL R11, R19, R34, !P4 ;  /* 0x00000022130b7207 */ /* 0x000fe40006000000 */
[----:B------:R-:W-:Y:S01]  /*4580*/  SHF.R.U32.HI R36, RZ, R17, R36 ;  /* 0x00000011ff247219 */ /* 0x000fe20000011624 */
[----:B------:R-:W-:Y:S01]  /*4590*/  IMAD.HI.U32 R38, R3, R4, RZ ;  /* 0x0000000403267227 */ /* 0x000fe200078e00ff */
[----:B------:R-:W-:Y:S03]  /*45a0*/  SHF.R.U32.HI R35, RZ, R18, R35 ;  /* 0x00000012ff237219 */ /* 0x000fe60000011623 */
[----:B------:R-:W-:Y:S01]  /*45b0*/  IMAD.HI.U32 R34, R11, R4, RZ ;  /* 0x000000040b227227 */ /* 0x000fe200078e00ff */
[----:B------:R-:W-:Y:S02]  /*45c0*/  @P2 SHF.R.U32.HI R3, RZ, R5, R38 ;  /* 0x00000005ff032219 */ /* 0x000fe40000011626 */
[----:B------:R-:W-:Y:S02]  /*45d0*/  SEL R9, R8, R35, !P0 ;  /* 0x0000002308097207 */ /* 0x000fe40004000000 */
[----:B------:R-:W-:Y:S01]  /*45e0*/  @P2 SHF.R.U32.HI R11, RZ, R5, R34 ;  /* 0x00000005ff0b2219 */ /* 0x000fe20000011622 */
[C---:B------:R-:W-:Y:S01]  /*45f0*/  IMAD R10, R40.reuse, R3, RZ ;  /* 0x00000003280a7224 */ /* 0x040fe200078e02ff */
[----:B------:R-:W-:Y:S01]  /*4600*/  SEL R3, R13, R36, !P4 ;  /* 0x000000240d037207 */ /* 0x000fe20006000000 */
[C---:B------:R-:W-:Y:S03]  /*4610*/  IMAD.HI.U32 R14, R9.reuse, R4, RZ ;  /* 0x00000004090e7227 */ /* 0x040fe600078e00ff */
[----:B------:R-:W-:Y:S01]  /*4620*/  ISETP.GE.AND P0, PT, R9, R10, PT ;  /* 0x0000000a0900720c */ /* 0x000fe20003f06270 */
[C---:B------:R-:W-:Y:S01]  /*4630*/  IMAD R12, R40.reuse, R11, RZ ;  /* 0x0000000b280c7224 */ /* 0x040fe200078e02ff */
[-C--:B------:R-:W-:Y:S04]  /*4640*/  SHF.R.U32.HI R14, RZ, R5.reuse, R14 ;  /* 0x00000005ff0e7219 */ /* 0x080fe8000001160e */
[----:B------:R-:W-:Y:S02]  /*4650*/  ISETP.GE.OR P0, PT, R3, R12, P0 ;  /* 0x0000000c0300720c */ /* 0x000fe40000706670 */
[----:B------:R-:W-:Y:S05]  /*4660*/  SEL R15, R9, R14, !P2 ;  /* 0x0000000e090f7207 */ /* 0x000fea0005000000 */
[----:B------:R-:W-:Y:S04]  /*4670*/  IMAD.MOV R14, RZ, RZ, -R15 ;  /* 0x000000ffff0e7224 */ /* 0x000fe800078e0a0f */
[----:B------:R-:W-:Y:S02]  /*4680*/  IMAD R14, R40, R14, R9 ;  /* 0x0000000e280e7224 */ /* 0x000fe400078e0209 */
[C---:B------:R-:W-:Y:S05]  /*4690*/  @!P0 IMAD.HI.U32 R10, R3.reuse, R4, RZ ;  /* 0x00000004030a8227 */ /* 0x040fea00078e00ff */
[----:B------:R-:W-:Y:S04]  /*46a0*/  @!P0 SHF.R.U32.HI R10, RZ, R5, R10 ;  /* 0x00000005ff0a8219 */ /* 0x000fe8000001160a */
[----:B------:R-:W-:Y:S01]  /*46b0*/  @!P0 SEL R0, R3, R10, !P2 ;  /* 0x0000000a03008207 */ /* 0x000fe20005000000 */
[----:B------:R-:W-:Y:S03]  /*46c0*/  IMAD.MOV R10, RZ, RZ, -R3 ;  /* 0x000000ffff0a7224 */ /* 0x000fe600078e0a03 */
[----:B------:R-:W-:Y:S01]  /*46d0*/  @!P0 IADD3 R15, PT, PT, R15, -R0, RZ ;  /* 0x800000000f0f8210 */ /* 0x000fe20007ffe0ff */
[----:B------:R-:W-:Y:S01]  /*46e0*/  @!P0 IMAD R0, R11, R14, R0 ;  /* 0x0000000e0b008224 */ /* 0x000fe200078e0200 */
[----:B------:R-:W-:Y:S01]  /*46f0*/  IADD3 R11, PT, PT, -R9, RZ, RZ ;  /* 0x000000ff090b7210 */ /* 0x000fe20007ffe1ff */
[----:B------:R-:W-:Y:S02]  /*4700*/  IMAD R13, R2, R10, R13 ;  /* 0x0000000a020d7224 */ /* 0x000fe400078e020d */
[----:B------:R-:W-:Y:S02]  /*4710*/  @!P0 IMAD R9, R15, R40, R3 ;  /* 0x000000280f098224 */ /* 0x000fe400078e0203 */
[----:B------:R-:W-:Y:S02]  /*4720*/  @!P0 IMAD.MOV.U32 R3, RZ, RZ, R0 ;  /* 0x000000ffff038224 */ /* 0x000fe400078e0000 */
[----:B------:R-:W-:Y:S02]  /*4730*/  IMAD R8, R6, R11, R8 ;  /* 0x0000000b06087224 */ /* 0x000fe400078e0208 */
[----:B------:R-:W-:Y:S02]  /*4740*/  IMAD R13, R3, R2, R13 ;  /* 0x00000002030d7224 */ /* 0x000fe400078e020d */
[----:B------:R-:W-:Y:S02]  /*4750*/  IMAD R8, R9, R6, R8 ;  /* 0x0000000609087224 */ /* 0x000fe400078e0208 */
.L_x_83:
[----:B------:R-:W-:Y:S05]  /*4760*/  BRA.U UP1, `(.L_x_84) ;  /* 0x0000000101107547 */ /* 0x000fea000b800000 */
[----:B------:R-:W-:Y:S04]  /*4770*/  MOV R0, UR6 ;  /* 0x0000000600007c02 */ /* 0x000fe80008000f00 */
[----:B------:R-:W-:Y:S04]  /*4780*/  SHF.L.U32 R3, R0, 0x1f, RZ ;  /* 0x0000001f00037819 */ /* 0x000fe800000006ff */
[----:B------:R-:W2:Y:S02]  /*4790*/  SYNCS.PHASECHK.TRANS64.TRYWAIT P0, [UR7+0x138], R3 ;  /* 0x00013803ff0075a7 */ /* 0x000ea40008001107 */
[----:B--2---:R-:W-:Y:S05]  /*47a0*/  @!P0 BRA `(.L_x_85) ;  /* 0x0000003c00948947 */ /* 0x004fea0003800000 */
.L_x_84:
[----:B------:R-:W-:Y:S02]  /*47b0*/  R2UR UR19, R21 ;  /* 0x00000000151372ca */ /* 0x000fe400000e0000 */
[----:B------:R-:W-:Y:S02]  /*47c0*/  R2UR UR18, R20 ;  /* 0x00000000141272ca */ /* 0x000fe400000e0000 */
[----:B------:R-:W-:Y:S02]  /*47d0*/  ISETP.NE.U32.AND P2, PT, RZ, UR4, PT ;  /* 0x00000004ff007c0c */ /* 0x000fe4000bf45070 */
[----:B------:R-:W-:Y:S02]  /*47e0*/  SHF.L.U32 R12, R31, 0x1f, RZ ;  /* 0x0000001f1f0c7819 */ /* 0x000fe400000006ff */
[----:B------:R-:W-:Y:S05]  /*47f0*/  ISETP.NE.AND.EX P2, PT, RZ, UR5, PT, P2 ;  /* 0x00000005ff007c0c */ /* 0x000fea000bf45320 */
[----:B------:R-:W-:Y:S02]  /*4800*/  USHF.L.U32 UR19, UR19, 0x6, URZ ;  /* 0x0000000613137899 */ /* 0x000fe400080006ff */
[----:B------:R-:W-:Y:S01]  /*4810*/  USHF.L.U32 UR18, UR18, 0x7, URZ ;  /* 0x0000000712127899 */ /* 0x000fe200080006ff */
[----:B------:R-:W-:Y:S11]  /*4820*/  BRA.U !UP3, `(.L_x_86) ;  /* 0x000000010b347547 */ /* 0x000ff6000b800000 */
[----:B------:R-:W-:Y:S01]  /*4830*/  UPLOP3.LUT UP0, UPT, UPT, UPT, UP2, 0x80, 0x8 ;  /* 0x000000000008789c */ /* 0x000fe20003f0f020 */
[----:B--2---:R-:W-:Y:S02]  /*4840*/  HFMA2 R0, -RZ, RZ, 0, 5.9604644775390625e-08 ;  /* 0x00000001ff007431 */ /* 0x004fe400000001ff */
[----:B------:R-:W-:Y:S03]  /*4850*/  IMAD.MOV.U32 R91, RZ, RZ, 0x1 ;  /* 0x00000001ff5b7424 */ /* 0x000fe600078e00ff */
[----:B------:R-:W-:Y:S05]  /*4860*/  PLOP3.LUT P0, PT, PT, PT, UP0, 0x80, 0x8 ;  /* 0x000000000008781c */ /* 0x000fea0003f0f008 */
[----:B------:R-:W2:Y:S01]  /*4870*/  @UP0 LDCU.64 UR10, c[0x0][0x888] ;  /* 0x00011100ff0a07ac */ /* 0x000ea20008000a00 */
[----:B------:R-:W-:Y:S07]  /*4880*/  @UP0 UIMAD UR8, UR36, UR4, URZ ;  /* 0x00000004240802a4 */ /* 0x000fee000f8e02ff */
[----:B------:R-:W-:Y:S01]  /*4890*/  @!P0 PRMT R91, R0, 0x7610, R91 ;  /* 0x00007610005b8816 */ /* 0x000fe2000000005b */
[----:B--2---:R-:W-:Y:S03]  /*48a0*/  @UP0 UIMAD.WIDE UR10, UR8, 0x4, UR10 ;  /* 0x00000004080a08a5 */ /* 0x004fe6000f8e020a */
[----:B------:R-:W2:Y:S03]  /*48b0*/  @!UP0 LDCU UR8, c[0x0][0x880] ;  /* 0x00011000ff0887ac */ /* 0x000ea60008000800 */
[----:B------:R-:W-:Y:S01]  /*48c0*/  IMAD.U32 R10, RZ, RZ, UR10 ;  /* 0x0000000aff0a7e24 */ /* 0x000fe2000f8e00ff */
[----:B------:R-:W-:Y:S05]  /*48d0*/  MOV R11, UR11 ;  /* 0x0000000b000b7c02 */ /* 0x000fea0008000f00 */
[----:B-----5:R3:W5:Y:S02]  /*48e0*/  @P0 LDG.E R50, desc[UR46][R10.64] ;  /* 0x0000002e0a320981 */ /* 0x020764000c1e1900 */
[----:B--23--:R-:W-:Y:S07]  /*48f0*/  @!P0 IMAD.U32 R50, RZ, RZ, UR8 ;  /* 0x00000008ff328e24 */ /* 0x00cfee000f8e00ff */
.L_x_86:
[----:B-----5:R-:W-:Y:S01]  /*4900*/  @!P2 ISETP.EQ.AND P0, PT, R50, RZ, PT ;  /* 0x000000ff3200a20c */ /* 0x020fe20003f02270 */
[----:B------:R-:W-:Y:S01]  /*4910*/  @!UPT UIADD3 URZ, UPT, UPT, URZ, URZ, URZ ;  /* 0x000000fffffff290 */ /* 0x000fe2000fffe0ff */
[----:B------:R-:W-:Y:S11]  /*4920*/  @!P2 BRA `(.L_x_87) ;  /* 0x000000000014a947 */ /* 0x000ff60003800000 */
[----:B------:R-:W-:Y:S02]  /*4930*/  LOP3.LUT P2, RZ, R91, 0xff, RZ, 0xc0, !PT ;  /* 0x000000ff5bff7812 */ /* 0x000fe4000784c0ff */
[----:B------:R-:W-:Y:S04]  /*4940*/  PLOP3.LUT P0, PT, PT, PT, UP0, 0x80, 0x8 ;  /* 0x000000000008781c */ /* 0x000fe80003f0f008 */
[----:B------:R-:W-:Y:S07]  /*4950*/  PLOP3.LUT P0, PT, P0, PT, PT, 0x8, 0x80 ;  /* 0x000000000080781c */ /* 0x000fee000070e170 */
[----:B------:R-:W-:Y:S11]  /*4960*/  @P2 ISETP.EQ.AND P0, PT, R50, RZ, PT ;  /* 0x000000ff3200220c */ /* 0x000ff60003f02270 */
[----:B------:R-:W-:Y:S02]  /*4970*/  @!UPT UIADD3 URZ, UPT, UPT, URZ, URZ, URZ ;  /* 0x000000fffffff290 */ /* 0x000fe4000fffe0ff */
.L_x_87:
[----:B------:R-:W3:Y:S01]  /*4980*/  SYNCS.PHASECHK.TRANS64.TRYWAIT P2, [UR7+0x120], R12 ;  /* 0x0001200cff0075a7 */ /* 0x000ee20008041107 */
[----:B------:R-:W-:Y:S04]  /*4990*/  ELECT P4, URZ, PT ;  /* 0x0000000000ff782f */ /* 0x000fe80003880000 */
[----:B------:R-:W-:Y:S11]  /*49a0*/  PLOP3.LUT P4, PT, P0, P4, PT, 0xf2, 0x2f ;  /* 0x00000000002f781c */ /* 0x000ff60000789e72 */
[----:B------:R-:W-:Y:S02]  /*49b0*/  @!UPT UIADD3 URZ, UPT, UPT, URZ, URZ, URZ ;  /* 0x000000fffffff290 */ /* 0x000fe4000fffe0ff */
[----:B-1----:R-:W-:Y:S05]  /*49c0*/  @!P4 IADD3 R21, P0, PT, R32, 0x580, RZ ;  /* 0x000005802015c810 */ /* 0x002fea0007f1e0ff */
[----:B------:R-:W-:Y:S01]  /*49d0*/  @!P4 IMAD.X R20, RZ, RZ, R33, P0 ;  /* 0x000000ffff14c224 */ /* 0x000fe200000e0621 */
[----:B---3--:R-:W-:Y:S07]  /*49e0*/  @!P2 BRA `(.L_x_88) ;  /* 0x0000003c001ca947 */ /* 0x008fee0003800000 */
.L_x_175:
[----:B------:R-:W3:Y:S01]  /*49f0*/  LDC.64 R14, c[0x0][0xb10] ;  /* 0x0002c400ff0e7b82 */ /* 0x000ee20000000a00 */
[----:B------:R-:W-:Y:S01]  /*4a00*/  @!P4 R2UR UR8, R20 ;  /* 0x000000001408c2ca */ /* 0x000fe200000e0000 */
[----:B------:R-:W-:Y:S01]  /*4a10*/  VOTEU.ALL UP1, P4 ;  /* 0x0000000000ff7886 */ /* 0x000fe20002020000 */
[----:B------:R-:W-:Y:S01]  /*4a20*/  @!P4 R2UR UR9, R21 ;  /* 0x000000001509c2ca */ /* 0x000fe200000e0000 */
[----:B------:R-:W-:Y:S01]  /*4a30*/  UMOV UR10, 0x0 ;  /* 0x00000000000a7882 */ /* 0x000fe20000000000 */
[----:B------:R-:W-:Y:S03]  /*4a40*/  UMOV UR11, 0x10000000 ;  /* 0x10000000000b7882 */ /* 0x000fe60000000000 */
[----:B------:R-:W5:Y:S01]  /*4a50*/  LDC.64 R10, c[0x0][0xb18] ;  /* 0x0002c600ff0a7b82 */ /* 0x000f620000000a00 */
[----:B------:R-:W-:Y:S01]  /*4a60*/  @!UP1 UIADD3 UR16, UPT, UPT, UR7, 0x200, URZ ;  /* 0x0000020007109890 */ /* 0x000fe2000fffe0ff */
[----:B------:R-:W-:Y:S01]  /*4a70*/  @P3 SHF.R.U32.HI R28, RZ, 0x10, R25 ;  /* 0x00000010ff1c3819 */ /* 0x000fe20000011619 */
[----:B------:R-:W-:Y:S01]  /*4a80*/  VOTEU.ALL UP1, P4 ;  /* 0x0000000000ff7886 */ /* 0x000fe20002020000 */
[----:B------:R-:W-:Y:S01]  /*4a90*/  UMOV UR20, UR36 ;  /* 0x0000002400147c82 */ /* 0x000fe20008000000 */
[----:B------:R-:W-:Y:S03]  /*4aa0*/  VIADD R30, R30, 0x1 ;  /* 0x000000011e1e7836 */ /* 0x000fe60000000000 */
[----:B--2---:R-:W2:Y:S01]  /*4ab0*/  @!P1 LDC R0, c[0x0][0xb20] ;  /* 0x0002c800ff009b82 */ /* 0x004ea20000000800 */
[----:B------:R-:W-:Y:S01]  /*4ac0*/  IMAD.U32 R21, RZ, RZ, UR8 ;  /* 0x00000008ff157e24 */ /* 0x000fe2000f8e00ff */
[----:B------:R-:W-:Y:S06]  /*4ad0*/  UPRMT UR8, UR37, 0x654, UR17 ;  /* 0x0000065425087896 */ /* 0x000fec0008000011 */
[----:B-1----:R-:W1:Y:S01]  /*4ae0*/  @!P1 LDC R3, c[0x0][0xb0c] ;  /* 0x0002c300ff039b82 */ /* 0x002e620000000800 */
[----:B------:R-:W-:Y:S01]  /*4af0*/  IMAD.U32 R20, RZ, RZ, UR9 ;  /* 0x00000009ff147e24 */ /* 0x000fe2000f8e00ff */
[----:B------:R-:W-:Y:S04]  /*4b00*/  @!P4 R2UR UR15, R21 ;  /* 0x00000000150fc2ca */ /* 0x000fe800000e0000 */
[----:B------:R-:W-:Y:S01]  /*4b10*/  @!P4 R2UR UR14, R20 ;  /* 0x00000000140ec2ca */ /* 0x000fe200000e0000 */
[----:B------:R-:W-:Y:S11]  /*4b20*/  @!P4 IMAD.MOV.U32 R20, RZ, RZ, 0x1000 ;  /* 0x00001000ff14c424 */ /* 0x000ff600078e00ff */
[----:B------:R-:W-:Y:S01]  /*4b30*/  @!UPT UIADD3 URZ, UPT, UPT, URZ, URZ, URZ ;  /* 0x000000fffffff290 */ /* 0x000fe2000fffe0ff */
[----:B------:R1:W-:Y:S01]  /*4b40*/  @!UP1 UTMALDG.3D [UR16], [UR14], desc[UR10] ;  /* 0x00000a100e0095b4 */ /* 0x0003e20008011000 */
[----:B------:R1:W-:Y:S02]  /*4b50*/  @!P4 SYNCS.ARRIVE.TRANS64.RED.A0TR RZ, [UR7+0x110], R20 ;  /* 0x00011014ffffc9a7 */ /* 0x0003e40008300407 */
[----:B-1----:R-:W-:Y:S01]  /*4b60*/  @!P1 ISETP.NE.AND P2, PT, R3, 0x1, PT ;  /* 0x000000010300980c */ /* 0x002fe20003f45270 */
[C---:B---3--:R-:W-:Y:S01]  /*4b70*/  @!P1 IMAD.HI.U32 R14, R13.reuse, R14, RZ ;  /* 0x0000000e0d0e9227 */ /* 0x048fe200078e00ff */
[----:B-----5:R-:W-:Y:S03]  /*4b80*/  @!P1 ISETP.NE.AND P0, PT, R10, 0x1, PT ;  /* 0x000000010a00980c */ /* 0x020fe60003f05270 */
[C---:B------:R-:W-:Y:S01]  /*4b90*/  @!P1 IMAD.HI.U32 R11, R8.reuse, R11, RZ ;  /* 0x0000000b080b9227 */ /* 0x040fe200078e00ff */
[----:B------:R-:W-:Y:S04]  /*4ba0*/  @!P1 SHF.R.U32.HI R14, RZ, R15, R14 ;  /* 0x0000000fff0e9219 */ /* 0x000fe8000001160e */
[----:B--2---:R-:W-:Y:S01]  /*4bb0*/  @!P1 SHF.R.U32.HI R9, RZ, R0, R11 ;  /* 0x00000000ff099219 */ /* 0x004fe2000001160b */
[----:B------:R-:W-:Y:S01]  /*4bc0*/  SYNCS.ARRIVE.TRANS64.RED.A1T0 RZ, [UR8], RZ ;  /* 0x000000ffffff79a7 */ /* 0x000fe20008100408 */
[----:B------:R-:W-:Y:S02]  /*4bd0*/  @!P1 SEL R14, R13, R14, !P2 ;  /* 0x0000000e0d0e9207 */ /* 0x000fe40005000000 */
[----:B------:R-:W-:Y:S01]  /*4be0*/  @!P1 SEL R9, R8, R9, !P0 ;  /* 0x0000000908099207 */ /* 0x000fe20004000000 */
[----:B------:R-:W1:Y:S04]  /*4bf0*/  SYNCS.PHASECHK.TRANS64.TRYWAIT P5, [UR7+0x128], R12 ;  /* 0x0001280cff0075a7 */ /* 0x000e6800080a1107 */
[----:B------:R-:W-:Y:S02]  /*4c00*/  @!P1 IMAD.IADD R0, R9, 0x1, -R14 ;  /* 0x0000000109009824 */ /* 0x000fe400078e0a0e */
[----:B------:R-:W-:Y:S02]  /*4c10*/  @!P1 IMAD.IADD R9, R14, 0x1, -R9 ;  /* 0x000000010e099824 */ /* 0x000fe400078e0a09 */
[----:B------:R-:W-:Y:S02]  /*4c20*/  @!P1 IMAD R13, R0, R3, R13 ;  /* 0x00000003000d9224 */ /* 0x000fe400078e020d */
[----:B------:R-:W-:Y:S01]  /*4c30*/  @!P1 IMAD R8, R9, R10, R8 ;  /* 0x0000000a09089224 */ /* 0x000fe200078e0208 */
[----:B-1----:R-:W-:Y:S06]  /*4c40*/  @!P5 BRA `(.L_x_89) ;  /* 0x00000038009cd947 */ /* 0x002fec0003800000 */
.L_x_177:
[----:B-1----:R-:W-:Y:S01]  /*4c50*/  @!P4 IADD3 R3, P0, PT, R32, 0x580, RZ ;  /* 0x000005802003c810 */ /* 0x002fe20007f1e0ff */
[----:B------:R-:W-:Y:S01]  /*4c60*/  VOTEU.ALL UP1, P4 ;  /* 0x0000000000ff7886 */ /* 0x000fe20002020000 */
[----:B------:R-:W-:Y:S01]  /*4c70*/  UMOV UR20, 0x0 ;  /* 0x0000000000147882 */ /* 0x000fe20000000000 */
[----:B------:R-:W-:Y:S01]  /*4c80*/  UMOV UR21, 0x10000000 ;  /* 0x1000000000157882 */ /* 0x000fe20000000000 */
[----:B------:R-:W-:Y:S01]  /*4c90*/  @!P4 R2UR UR9, R3 ;  /* 0x000000000309c2ca */ /* 0x000fe200000e0000 */
[----:B------:R-:W-:Y:S01]  /*4ca0*/  @!P4 IMAD.X R0, RZ, RZ, R33, P0 ;  /* 0x000000ffff00c224 */ /* 0x000fe200000e0621 */
[----:B------:R-:W-:Y:S01]  /*4cb0*/  @!UP1 UIADD3 UR10, UPT, UPT, UR18, 0x40, URZ ;  /* 0x00000040120a9890 */ /* 0x000fe2000fffe0ff */
[----:B------:R-:W-:Y:S01]  /*4cc0*/  ISETP.NE.AND P0, PT, R30, 0x2, PT ;  /* 0x000000021e00780c */ /* 0x000fe20003f05270 */
[----:B------:R-:W-:Y:S01]  /*4cd0*/  UMOV UR11, UR19 ;  /* 0x00000013000b7c82 */ /* 0x000fe20008000000 */
[----:B------:R-:W-:Y:S01]  /*4ce0*/  UMOV UR12, UR36 ;  /* 0x00000024000c7c82 */ /* 0x000fe20008000000 */
[----:B------:R-:W-:Y:S01]  /*4cf0*/  @!P4 R2UR UR8, R0 ;  /* 0x000000000008c2ca */ /* 0x000fe200000e0000 */
[----:B------:R-:W-:Y:S01]  /*4d00*/  IMAD.IADD R20, R8, 0x1, R83 ;  /* 0x0000000108147824 */ /* 0x000fe200078e0253 */
[----:B------:R-:W-:Y:S01]  /*4d10*/  @P3 R2UR UR36, R28 ;  /* 0x000000001c2432ca */ /* 0x000fe200000e0000 */
[----:B------:R-:W-:Y:S01]  /*4d20*/  IMAD.IADD R21, R13, 0x1, R90 ;  /* 0x000000010d157824 */ /* 0x000fe200078e025a */
[----:B------:R-:W-:Y:S02]  /*4d30*/  SEL R0, RZ, 0x1, P0 ;  /* 0x00000001ff007807 */ /* 0x000fe40000000000 */
[----:B------:R-:W-:Y:S01]  /*4d40*/  LOP3.LUT R31, R31, 0x1, RZ, 0x3c, !PT ;  /* 0x000000011f1f7812 */ /* 0x000fe200078e3cff */
[----:B------:R-:W-:Y:S01]  /*4d50*/  IMAD.U32 R10, RZ, RZ, UR9 ;  /* 0x00000009ff0a7e24 */ /* 0x000fe2000f8e00ff */
[----:B------:R-:W-:Y:S01]  /*4d60*/  @!UP1 UIADD3 UR9, UPT, UPT, UR7, 0x118, URZ ;  /* 0x0000011807099890 */ /* 0x000fe2000fffe0ff */
[----:B------:R-:W-:Y:S02]  /*4d70*/  LOP3.LUT R29, R29, R0, RZ, 0x3c, !PT ;  /* 0x000000001d1d7212 */ /* 0x000fe400078e3cff */
[----:B------:R-:W-:Y:S02]  /*4d80*/  SEL R30, R30, RZ, P0 ;  /* 0x000000ff1e1e7207 */ /* 0x000fe40000000000 */
[----:B------:R-:W-:Y:S01]  /*4d90*/  IMAD.U32 R11, RZ, RZ, UR8 ;  /* 0x00000008ff0b7e24 */ /* 0x000fe2000f8e00ff */
[----:B------:R-:W-:Y:S01]  /*4da0*/  @!P4 R2UR UR14, R10 ;  /* 0x000000000a0ec2ca */ /* 0x000fe200000e0000 */
[----:B------:R-:W-:Y:S01]  /*4db0*/  @!UP1 UIADD3 UR8, UPT, UPT, UR7, 0x1200, URZ ;  /* 0x0000120007089890 */ /* 0x000fe2000fffe0ff */
[----:B------:R-:W-:Y:S02]  /*4dc0*/  VOTEU.ALL UP1, P4 ;  /* 0x0000000000ff7886 */ /* 0x000fe40002020000 */
[----:B------:R-:W-:Y:S11]  /*4dd0*/  @!P4 R2UR UR15, R11 ;  /* 0x000000000b0fc2ca */ /* 0x000ff600000e0000 */
[----:B------:R-:W-:Y:S02]  /*4de0*/  @!UPT UIADD3 URZ, UPT, UPT, URZ, URZ, URZ ;  /* 0x000000fffffff290 */ /* 0x000fe4000fffe0ff */
[----:B------:R2:W-:Y:S01]  /*4df0*/  @!UP1 UTMALDG.3D [UR8], [UR14], desc[UR20] ;  /* 0x000014080e0095b4 */ /* 0x0005e20008011000 */
[----:B------:R2:W-:Y:S01]  /*4e00*/  @!P4 SYNCS.ARRIVE.TRANS64.RED.A0TR RZ, [UR7+0x118], R23 ;  /* 0x00011817ffffc9a7 */ /* 0x0005e20008300407 */
[----:B------:R-:W-:Y:S01]  /*4e10*/  UPLOP3.LUT UP1, UPT, UPT, UPT, UPT, 0x80, 0x8 ;  /* 0x000000000008789c */ /* 0x000fe20003f2f070 */
[----:B------:R-:W-:Y:S01]  /*4e20*/  SYNCS.ARRIVE.TRANS64.RED.A1T0 RZ, [UR13], RZ ;  /* 0x000000ffffff79a7 */ /* 0x000fe2000810040d */
[----:B------:R-:W-:Y:S09]  /*4e30*/  @P3 BRA `(.L_x_90) ;  /* 0xfffffff400503947 */ /* 0x000ff2000383ffff */
[----:B------:R-:W-:-:S04]  /*4e40*/  SHF.L.U32 R3, R31, 0x1f, RZ ;  /* 0x0000001f1f037819 */ /* 0x000fc800000006ff */
[----:B------:R-:W1:Y:S02]  /*4e50*/  SYNCS.PHASECHK.TRANS64.TRYWAIT P0, [UR7+0x120], R3 ;  /* 0x00012003ff0075a7 */ /* 0x000e640008001107 */
[----:B-1----:R-:W-:Y:S05]  /*4e60*/  @!P0 BRA `(.L_x_91) ;  /* 0x00000038002c8947 */ /* 0x002fea0003800000 */
.L_x_179:
[----:B-1----:R-:W-:-:S07]  /*4e70*/  MOV R0, UR7 ;  /* 0x0000000700007c02 */ /* 0x002fce0008000f00 */
.L_x_92:
[----:B-1----:R-:W-:-:S04]  /*4e80*/  SHF.L.U32 R3, R31, 0x1f, RZ ;  /* 0x0000001f1f037819 */ /* 0x002fc800000006ff */
[----:B------:R1:W3:Y:S03]  /*4e90*/  SYNCS.PHASECHK.TRANS64.TRYWAIT P0, [R0+URZ+0x128], R3 ;  /* 0x00012803000075a7 */ /* 0x0002e600080011ff */
[----:B---3--:R-:W-:Y:S05]  /*4ea0*/  @!P0 NANOSLEEP.SYNCS 0x989680 ;  /* 0x009896800000895d */ /* 0x008fea0003900000 */
[----:B------:R-:W3:Y:S02]  /*4eb0*/  @!P0 SYNCS.PHASECHK.TRANS64 P0, [R0+URZ+0x128], R3 ;  /* 0x00012803000085a7 */ /* 0x000ee400080010ff */
[----:B--23--:R-:W-:Y:S05]  /*4ec0*/  @P0 EXIT ;  /* 0x000000000000094d */ /* 0x00cfea0003800000 */
[----:B------:R-:W-:Y:S05]  /*4ed0*/  BRA `(.L_x_92) ;  /* 0xfffffffc00e87947 */ /* 0x000fea000383ffff */
.L_x_81:
[----:B------:R-:W-:-:S06]  /*4ee0*/  UISETP.GE.AND UP1, UPT, UR8, 0x4, UPT ;  /* 0x000000040800788c */ /* 0x000fcc000bf26270 */
[----:B------:R-:W-:-:S13]  /*4ef0*/  PLOP3.LUT P0, PT, PT, PT, UP1, 0x80, 0x8 ;  /* 0x000000000008781c */ /* 0x000fda0003f0f018 */
[----:B------:R-:W-:Y:S05]  /*4f00*/  @!P0 EXIT ;  /* 0x000000000000894d */ /* 0x000fea0003800000 */
[----:B------:R-:W-:Y:S01]  /*4f10*/  BAR.SYNC.DEFER_BLOCKING 0x6, 0xa0 ;  /* 0x0182800000007b1d */ /* 0x000fe20000010000 */
[C---:B------:R-:W-:Y:S01]  /*4f20*/  IMAD.SHL.U32 R2, R103.reuse, 0x40, RZ ;  /* 0x0000004067027824 */ /* 0x040fe200078e00ff */
[C---:B------:R-:W-:Y:S01]  /*4f30*/  LOP3.LUT R105, R103.reuse, 0x60, RZ, 0xc0, !PT ;  /* 0x0000006067697812 */ /* 0x040fe200078ec0ff */
[C---:B------:R-:W-:Y:S02]  /*4f40*/  IMAD.SHL.U32 R95, R103.reuse, 0x20, RZ ;  /* 0x00000020675f7824 */ /* 0x040fe400078e00ff */
[----:B------:R-:W-:Y:S02]  /*4f50*/  HFMA2 R44, -RZ, RZ, 0, 0 ;  /* 0x00000000ff2c7431 */ /* 0x000fe400000001ff */
[C---:B------:R-:W-:Y:S01]  /*4f60*/  IMAD.SHL.U32 R0, R103.reuse, 0x8, RZ ;  /* 0x0000000867007824 */ /* 0x040fe200078e00ff */
[----:B------:R-:W-:Y:S01]  /*4f70*/  UMOV UR49, 0x400 ;  /* 0x0000040000317882 */ /* 0x000fe20000000000 */
[----:B------:R-:W1:Y:S01]  /*4f80*/  LDC R93, c[0x0][0x370] ;  /* 0x0000dc00ff5d7b82 */ /* 0x000e620000000800 */
[----:B------:R-:W-:Y:S01]  /*4f90*/  ULEA UR49, UR37, UR49, 0x18 ;  /* 0x0000003125317291 */ /* 0x000fe2000f8ec0ff */
[----:B------:R-:W-:Y:S01]  /*4fa0*/  LOP3.LUT R5, R2, 0x180, RZ, 0xc0, !PT ;  /* 0x0000018002057812 */ /* 0x000fe200078ec0ff */
[----:B------:R-:W-:Y:S01]  /*4fb0*/  IMAD.U32 R46, R103, 0x10000, RZ ;  /* 0x00010000672e7824 */ /* 0x000fe200078e00ff */
[----:B------:R-:W-:Y:S01]  /*4fc0*/  LOP3.LUT R95, R95, 0xc00, RZ, 0xc0, !PT ;  /* 0x00000c005f5f7812 */ /* 0x000fe200078ec0ff */
[----:B------:R-:W-:Y:S01]  /*4fd0*/  UIADD3 UR4, UPT, UPT, UR49, 0x2200, URZ ;  /* 0x0000220031047890 */ /* 0x000fe2000fffe0ff */
[----:B------:R-:W-:Y:S01]  /*4fe0*/  LOP3.LUT R0, R5, 0x30, R0, 0xf8, !PT ;  /* 0x0000003005007812 */ /* 0x000fe200078ef800 */
[----:B------:R-:W-:Y:S01]  /*4ff0*/  IMAD.SHL.U32 R5, R103, 0x2, RZ ;  /* 0x0000000267057824 */ /* 0x000fe200078e00ff */
[----:B------:R-:W2:Y:S01]  /*5000*/  LDC R42, c[0x0][0xb0c] ;  /* 0x0002c300ff2a7b82 */ /* 0x000ea20000000800 */
[----:B------:R-:W-:Y:S01]  /*5010*/  LOP3.LUT R95, R95, 0x40, R2, 0xf8, !PT ;  /* 0x000000405f5f7812 */ /* 0x000fe200078ef802 */
[----:B------:R-:W-:Y:S01]  /*5020*/  IMAD.MOV.U32 R102, RZ, RZ, RZ ;  /* 0x000000ffff667224 */ /* 0x000fe200078e00ff */
[----:B------:R-:W-:Y:S01]  /*5030*/  LOP3.LUT R46, R46, 0x600000, RZ, 0xc0, !PT ;  /* 0x006000002e2e7812 */ /* 0x000fe200078ec0ff */
[----:B------:R-:W-:Y:S01]  /*5040*/  IMAD.MOV.U32 R107, RZ, RZ, RZ ;  /* 0x000000ffff6b7224 */ /* 0x000fe200078e00ff */
[----:B------:R-:W-:-:S02]  /*5050*/  LOP3.LUT R0, R0, 0x20, R5, 0x78, !PT ;  /* 0x0000002000007812 */ /* 0x000fc400078e7805 */
[----:B------:R-:W-:Y:S02]  /*5060*/  CS2R R100, SRZ ;  /* 0x0000000000647805 */ /* 0x000fe4000001ff00 */
[----:B------:R-:W-:Y:S01]  /*5070*/  LOP3.LUT R95, R95, 0x200, R2, 0xf8, !PT ;  /* 0x000002005f5f7812 */ /* 0x000fe200078ef802 */
[----:B------:R-:W4:Y:S01]  /*5080*/  LDC R92, c[0x0][0xb20] ;  /* 0x0002c800ff5c7b82 */ /* 0x000f220000000800 */
[----:B------:R-:W3:Y:S01]  /*5090*/  LDS R3, [UR49+0x1f0] ;  /* 0x0001f031ff037984 */ /* 0x000ee20008000800 */
[----:B------:R-:W-:Y:S01]  /*50a0*/  LOP3.LUT R103, R103, 0x2, RZ, 0xc0, !PT ;  /* 0x0000000267677812 */ /* 0x000fe200078ec0ff */
[----:B------:R-:W-:Y:S01]  /*50b0*/  IMAD.MOV.U32 R99, RZ, RZ, RZ ;  /* 0x000000ffff637224 */ /* 0x000fe200078e00ff */
[----:B------:R-:W-:Y:S01]  /*50c0*/  LOP3.LUT R95, R95, R0, RZ, 0xfc, !PT ;  /* 0x000000005f5f7212 */ /* 0x000fe200078efcff */
[----:B------:R-:W-:Y:S01]  /*50d0*/  IMAD.U32 R104, RZ, RZ, UR4 ;  /* 0x00000004ff687e24 */ /* 0x000fe2000f8e00ff */
[----:B------:R-:W-:Y:S01]  /*50e0*/  IADD3 R97, PT, PT, -R103, RZ, RZ ;  /* 0x000000ff67617210 */ /* 0x000fe20007ffe1ff */
[----:B------:R-:W1:Y:S01]  /*50f0*/  LDCU.64 UR52, c[0x0][0x348] ;  /* 0x00006900ff3477ac */ /* 0x000e620008000a00 */
[----:B------:R-:W1:Y:S01]  /*5100*/  LDC R41, c[0x0][0xb30] ;  /* 0x0002cc00ff297b82 */ /* 0x000e620000000800 */
[----:B------:R-:W1:Y:S01]  /*5110*/  LDCU.64 UR38, c[0x0][0x888] ;  /* 0x00011100ff2677ac */ /* 0x000e620008000a00 */
[----:B------:R-:W1:Y:S06]  /*5120*/  LDCU.64 UR44, c[0x0][0x890] ;  /* 0x00011200ff2c77ac */ /* 0x000e6c0008000a00 */
[----:B------:R-:W1:Y:S01]  /*5130*/  LDC.64 R88, c[0x0][0xb10] ;  /* 0x0002c400ff587b82 */ /* 0x000e620000000a00 */
[----:B------:R-:W-:-:S07]  /*5140*/  UIADD3 UR48, UPT, UPT, UR49, 0x200, URZ ;  /* 0x0000020031307890 */ /* 0x000fce000fffe0ff */
[----:B------:R-:W1:Y:S08]  /*5150*/  LDC.64 R38, c[0x0][0xb18] ;  /* 0x0002c600ff267b82 */ /* 0x000e700000000a00 */
[----:B------:R-:W1:Y:S08]  /*5160*/  LDC.64 R36, c[0x0][0xb28] ;  /* 0x0002ca00ff247b82 */ /* 0x000e700000000a00 */
[----:B------:R-:W1:Y:S01]  /*5170*/  LDC.64 R86, c[0x0][0x8b0] ;  /* 0x00022c00ff567b82 */ /* 0x000e620000000a00 */
[----:B---3--:R-:W-:-:S07]  /*5180*/  IMAD.IADD R46, R3, 0x1, R46 ;  /* 0x00000001032e7824 */ /* 0x008fce00078e022e */
[----:B------:R-:W3:Y:S08]  /*5190*/  LDC.64 R84, c[0x0][0x8a8] ;  /* 0x00022a00ff547b82 */ /* 0x000ef00000000a00 */
[----:B--2-4-:R-:W1:Y:S02]  /*51a0*/  LDC R94, c[0x0][0x374] ;  /* 0x0000dd00ff5e7b82 */ /* 0x014e640000000800 */
.L_x_118:
[----:B------:R-:W-:Y:S02]  /*51b0*/  LEA R0, R107, UR49, 0x3 ;  /* 0x000000316b007c11 */ /* 0x000fe4000f8e18ff */
[----:B------:R-:W-:Y:S02]  /*51c0*/  SHF.L.U32 R3, R101, 0x1f, RZ ;  /* 0x0000001f65037819 */ /* 0x000fe400000006ff */
[----:B------:R-:W-:Y:S02]  /*51d0*/  LEA R16, R107, UR49, 0x4 ;  /* 0x000000316b107c11 */ /* 0x000fe4000f8e20ff */
[----:B------:R-:W2:Y:S02]  /*51e0*/  SYNCS.PHASECHK.TRANS64.TRYWAIT P0, [R0+URZ+0x140], R3 ;  /* 0x00014003000075a7 */ /* 0x000ea400080011ff */
[----:B-12---:R-:W-:Y:S05]  /*51f0*/  @!P0 BRA `(.L_x_93) ;  /* 0x0000003400608947 */ /* 0x006fea0003800000 */
.L_x_180:
[----:B------:R-:W4:Y:S01]  /*5200*/  LDC.64 R12, c[0x0][0xb10] ;  /* 0x0002c400ff0c7b82 */ /* 0x000f220000000a00 */
[----:B------:R-:W3:Y:S01]  /*5210*/  LDS.128 R16, [R16+0x1d0] ;  /* 0x0001d00010107984 */ /* 0x000ee20000000c00 */
[----:B-1----:R-:W-:Y:S01]  /*5220*/  ISETP.NE.AND P1, PT, R41, 0x1, PT ;  /* 0x000000012900780c */ /* 0x002fe20003f25270 */
[----:B--2---:R-:W-:Y:S01]  /*5230*/  VIADD R0, R0, 0x150 ;  /* 0x0000015000007836 */ /* 0x004fe20000000000 */
[----:B------:R-:W-:Y:S04]  /*5240*/  ISETP.GE.AND P0, PT, R40, 0x1, PT ;  /* 0x000000012800780c */ /* 0x000fe80003f06270 */
[----:B------:R-:W1:Y:S01]  /*5250*/  LDC.64 R10, c[0x0][0xb18] ;  /* 0x0002c600ff0a7b82 */ /* 0x000e620000000a00 */
[----:B------:R-:W-:Y:S01]  /*5260*/  PRMT R0, RZ, 0x654, R0 ;  /* 0x00000654ff007816 */ /* 0x000fe20000000000 */
[----:B------:R-:W-:Y:S01]  /*5270*/  @!PT LDS RZ, [RZ] ;  /* 0x00000000fffff984 */ /* 0x000fe20000000800 */
[----:B------:R-:W-:Y:S01]  /*5280*/  @!PT LDS RZ, [RZ] ;  /* 0x00000000fffff984 */ /* 0x000fe20000000800 */
[----:B------:R-:W-:Y:S01]  /*5290*/  @!PT LDS RZ, [RZ] ;  /* 0x00000000fffff984 */ /* 0x000fe20000000800 */
[----:B------:R-:W-:Y:S01]  /*52a0*/  @!PT LDS RZ, [RZ] ;  /* 0x00000000fffff984 */ /* 0x000fe20000000800 */
[----:B------:R2:W-:Y:S06]  /*52b0*/  MEMBAR.ALL.CTA ;  /* 0x0000000000007992 */ /* 0x0005ec0000008000 */
[----:B--2---:R-:W2:Y:S01]  /*52c0*/  FENCE.VIEW.ASYNC.S ;  /* 0x00000000000073c6 */ /* 0x004ea20000000000 */
[----:B------:R-:W1:Y:S08]  /*52d0*/  @!P1 LDC R14, c[0x0][0xb20] ;  /* 0x0002c800ff0e9b82 */ /* 0x000e700000000800 */
[----:B------:R-:W1:Y:S01]  /*52e0*/  @!P1 LDC R9, c[0x0][0xb0c] ;  /* 0x0002c300ff099b82 */ /* 0x000e620000000800 */
[----:B--2---:R2:W-:Y:S01]  /*52f0*/  SYNCS.ARRIVE.TRANS64.RED.A1T0 RZ, [R0+URZ], RZ ;  /* 0x000000ff00ff79a7 */ /* 0x0045e200081004ff */
[----:B---3--:R-:W-:Y:S04]  /*5300*/  LOP3.LUT P4, RZ, R18, 0x1, RZ, 0xc0, !PT ;  /* 0x0000000112ff7812 */ /* 0x008fe8000788c0ff */
[----:B------:R-:W-:Y:S09]  /*5310*/  P2R R106, PR, RZ, 0x10 ;  /* 0x00000010ff6a7803 */ /* 0x000ff20000000000 */
[----:B------:R-:W-:Y:S02]  /*5320*/  @P4 MOV R45, R16 ;  /* 0x00000010002d4202 */ /* 0x000fe40000000f00 */
[----:B------:R-:W-:Y:S01]  /*5330*/  @P4 LOP3.LUT R43, R17, 0xffff, RZ, 0xc0, !PT ;  /* 0x0000ffff112b4812 */ /* 0x000fe200078ec0ff */
[----:B--2-4-:R-:W-:Y:S06]  /*5340*/  @!P0 BRA `(.L_x_94) ;  /* 0x0000000000a48947 */ /* 0x014fec0003800000 */
[----:B------:R-:W-:Y:S01]  /*5350*/  IMAD.HI.U32 R23, R94, R39, RZ ;  /* 0x000000275e177227 */ /* 0x000fe200078e00ff */
[----:B------:R-:W-:Y:S02]  /*5360*/  ISETP.NE.AND P0, PT, R38, 0x1, PT ;  /* 0x000000012600780c */ /* 0x000fe40003f05270 */
[----:B------:R-:W-:Y:S01]  /*5370*/  ISETP.NE.AND P2, PT, R40, 0x1, PT ;  /* 0x000000012800780c */ /* 0x000fe20003f45270 */
[----:B------:R-:W-:Y:S01]  /*5380*/  IMAD.HI.U32 R22, R93, R88, RZ ;  /* 0x000000585d167227 */ /* 0x000fe200078e00ff */
[----:B------:R-:W-:Y:S02]  /*5390*/  SHF.R.U32.HI R23, RZ, R92, R23 ;  /* 0x0000005cff177219 */ /* 0x000fe40000011617 */
[----:B------:R-:W-:Y:S01]  /*53a0*/  ISETP.NE.AND P3, PT, R42, 0x1, PT ;  /* 0x000000012a00780c */ /* 0x000fe20003f65270 */
[----:B------:R-:W-:Y:S01]  /*53b0*/  IMAD.HI.U32 R26, R45, R88, RZ ;  /* 0x000000582d1a7227 */ /* 0x000fe200078e00ff */
[----:B------:R-:W-:Y:S02]  /*53c0*/  SHF.R.U32.HI R22, RZ, R89, R22 ;  /* 0x00000059ff167219 */ /* 0x000fe40000011616 */
[----:B------:R-:W-:Y:S01]  /*53d0*/  SEL R3, R94, R23, !P0 ;  /* 0x000000175e037207 */ /* 0x000fe20004000000 */
[----:B------:R-:W-:Y:S01]  /*53e0*/  IMAD.HI.U32 R23, R43, R39, RZ ;  /* 0x000000272b177227 */ /* 0x000fe200078e00ff */
[----:B------:R-:W-:Y:S02]  /*53f0*/  SEL R7, R93, R22, !P3 ;  /* 0x000000165d077207 */ /* 0x000fe40005800000 */
[----:B------:R-:W-:Y:S01]  /*5400*/  SHF.R.U32.HI R26, RZ, R89, R26 ;  /* 0x00000059ff1a7219 */ /* 0x000fe2000001161a */
[-C--:B------:R-:W-:Y:S04]  /*5410*/  IMAD.HI.U32 R22, R3, R36.reuse, RZ ;  /* 0x0000002403167227 */ /* 0x080fe800078e00ff */
[----:B------:R-:W-:Y:S01]  /*5420*/  IMAD.HI.U32 R24, R7, R36, RZ ;  /* 0x0000002407187227 */ /* 0x000fe200078e00ff */
[-C--:B------:R-:W-:Y:S02]  /*5430*/  @P2 SHF.R.U32.HI R3, RZ, R37.reuse, R22 ;  /* 0x00000025ff032219 */ /* 0x080fe40000011616 */
[----:B------:R-:W-:Y:S02]  /*5440*/  SHF.R.U32.HI R22, RZ, R92, R23 ;  /* 0x0000005cff167219 */ /* 0x000fe40000011617 */
[----:B------:R-:W-:Y:S01]  /*5450*/  @P2 SHF.R.U32.HI R7, RZ, R37, R24 ;  /* 0x00000025ff072219 */ /* 0x000fe20000011618 */
[C---:B------:R-:W-:Y:S01]  /*5460*/  IMAD R2, R40.reuse, R3, RZ ;  /* 0x0000000328027224 */ /* 0x040fe200078e02ff */
[----:B------:R-:W-:Y:S02]  /*5470*/  SEL R5, R43, R22, !P0 ;  /* 0x000000162b057207 */ /* 0x000fe40004000000 */
[----:B------:R-:W-:Y:S01]  /*5480*/  SEL R3, R45, R26, !P3 ;  /* 0x0000001a2d037207 */ /* 0x000fe20005800000 */
[----:B------:R-:W-:Y:S01]  /*5490*/  IMAD R4, R40, R7, RZ ;  /* 0x0000000728047224 */ /* 0x000fe200078e02ff */
[C---:B------:R-:W-:Y:S01]  /*54a0*/  ISETP.GE.AND P0, PT, R5.reuse, R2, PT ;  /* 0x000000020500720c */ /* 0x040fe20003f06270 */
[----:B------:R-:W-:Y:S03]  /*54b0*/  IMAD.HI.U32 R6, R5, R36, RZ ;  /* 0x0000002405067227 */ /* 0x000fe600078e00ff */
[----:B------:R-:W-:Y:S01]  /*54c0*/  ISETP.GE.OR P0, PT, R3, R4, P0 ;  /* 0x000000040300720c */ /* 0x000fe20000706670 */
[----:B------:R-:W-:Y:S01]  /*54d0*/  IMAD.MOV R4, RZ, RZ, -R3 ;  /* 0x000000ffff047224 */ /* 0x000fe200078e0a03 */
[-C--:B------:R-:W-:Y:S03]  /*54e0*/  SHF.R.U32.HI R6, RZ, R37.reuse, R6 ;  /* 0x00000025ff067219 */ /* 0x080fe60000011606 */
[----:B------:R-:W-:Y:S01]  /*54f0*/  IMAD R45, R42, R4, R45 ;  /* 0x000000042a2d7224 */ /* 0x000fe200078e022d */
[----:B------:R-:W-:Y:S05]  /*5500*/  SEL R15, R5, R6, !P2 ;  /* 0x00000006050f7207 */ /* 0x000fea0005000000 */
[----:B------:R-:W-:Y:S02]  /*5510*/  IMAD.MOV R6, RZ, RZ, -R15 ;  /* 0x000000ffff067224 */ /* 0x000fe400078e0a0f */
[C---:B------:R-:W-:Y:S04]  /*5520*/  @!P0 IMAD.HI.U32 R2, R3.reuse, R36, RZ ;  /* 0x0000002403028227 */ /* 0x040fe800078e00ff */
[----:B------:R-:W-:Y:S01]  /*5530*/  IMAD R6, R40, R6, R5 ;  /* 0x0000000628067224 */ /* 0x000fe200078e0205 */
[----:B------:R-:W-:Y:S04]  /*5540*/  @!P0 SHF.R.U32.HI R2, RZ, R37, R2 ;  /* 0x00000025ff028219 */ /* 0x000fe80000011602 */
[----:B------:R-:W-:Y:S02]  /*5550*/  @!P0 SEL R0, R3, R2, !P2 ;  /* 0x0000000203008207 */ /* 0x000fe40005000000 */
[----:B------:R-:W-:Y:S02]  /*5560*/  IADD3 R2, PT, PT, -R5, RZ, RZ ;  /* 0x000000ff05027210 */ /* 0x000fe40007ffe1ff */
[----:B------:R-:W-:Y:S01]  /*5570*/  @!P0 IADD3 R8, PT, PT, R15, -R0, RZ ;  /* 0x800000000f088210 */ /* 0x000fe20007ffe0ff */
[----:B------:R-:W-:Y:S02]  /*5580*/  @!P0 IMAD R0, R7, R6, R0 ;  /* 0x0000000607008224 */ /* 0x000fe400078e0200 */
[----:B------:R-:W-:Y:S02]  /*5590*/  IMAD R43, R38, R2, R43 ;  /* 0x00000002262b7224 */ /* 0x000fe400078e022b */
[----:B------:R-:W-:Y:S02]  /*55a0*/  @!P0 IMAD R5, R8, R40, R3 ;  /* 0x0000002808058224 */ /* 0x000fe400078e0203 */
[----:B------:R-:W-:Y:S04]  /*55b0*/  @!P0 IMAD.MOV.U32 R3, RZ, RZ, R0 ;  /* 0x000000ffff038224 */ /* 0x000fe800078e0000 */
[----:B------:R-:W-:Y:S02]  /*55c0*/  IMAD R45, R3, R42, R45 ;  /* 0x0000002a032d7224 */ /* 0x000fe400078e022d */
[----:B------:R-:W-:Y:S07]  /*55d0*/  IMAD R43, R5, R38, R43 ;  /* 0x00000026052b7224 */ /* 0x000fee00078e022b */
.L_x_94:
[----:B-1----:R-:W-:Y:S01]  /*55e0*/  @!P1 ISETP.NE.AND P0, PT, R10, 0x1, PT ;  /* 0x000000010a00980c */ /* 0x002fe20003f05270 */
[----:B------:R-:W-:Y:S01]  /*55f0*/  @!P1 IMAD.HI.U32 R0, R45, R12, RZ ;  /* 0x0000000c2d009227 */ /* 0x000fe200078e00ff */
[----:B------:R-:W-:Y:S01]  /*5600*/  @!P1 ISETP.NE.AND P2, PT, R9, 0x1, PT ;  /* 0x000000010900980c */ /* 0x000fe20003f45270 */
[----:B------:R-:W-:Y:S01]  /*5610*/  ULOP3.LUT UP0, URZ, UR48, 0x1b0, URZ, 0xc0, !UPT ;  /* 0x000001b030ff7892 */ /* 0x000fe2000f80c0ff */
[----:B------:R-:W-:Y:S01]  /*5620*/  R2UR UR42, R21 ;  /* 0x00000000152a72ca */ /* 0x000fe200000e0000 */
[----:B------:R-:W-:Y:S01]  /*5630*/  @!P1 IMAD.HI.U32 R3, R43, R11, RZ ;  /* 0x0000000b2b039227 */ /* 0x000fe200078e00ff */
[----:B------:R-:W-:Y:S02]  /*5640*/  @!P1 SHF.R.U32.HI R0, RZ, R13, R0 ;  /* 0x0000000dff009219 */ /* 0x000fe40000011600 */
[----:B------:R-:W-:Y:S01]  /*5650*/  R2UR UR41, R20 ;  /* 0x00000000142972ca */ /* 0x000fe200000e0000 */
[----:B------:R-:W-:Y:S01]  /*5660*/  VIADD R107, R107, 0x1 ;  /* 0x000000016b6b7836 */ /* 0x000fe20000000000 */
[----:B------:R-:W-:Y:S02]  /*5670*/  @!P1 SHF.R.U32.HI R2, RZ, R14, R3 ;  /* 0x0000000eff029219 */ /* 0x000fe40000011603 */
[----:B------:R-:W-:Y:S02]  /*5680*/  @!P1 SEL R3, R45, R0, !P2 ;  /* 0x000000002d039207 */ /* 0x000fe40005000000 */
[----:B------:R-:W-:Y:S02]  /*5690*/  @!P1 SEL R2, R43, R2, !P0 ;  /* 0x000000022b029207 */ /* 0x000fe40004000000 */
[----:B------:R-:W-:Y:S01]  /*56a0*/  @P4 SHF.R.U32.HI R98, RZ, 0x10, R17 ;  /* 0x00000010ff624819 */ /* 0x000fe20000011611 */
[----:B------:R-:W-:Y:S02]  /*56b0*/  USHF.L.U32 UR42, UR42, 0x6, URZ ;  /* 0x000000062a2a7899 */ /* 0x000fe400080006ff */
[----:B------:R-:W-:Y:S02]  /*56c0*/  @!P1 IMAD.IADD R0, R2, 0x1, -R3 ;  /* 0x0000000102009824 */ /* 0x000fe400078e0a03 */
[----:B------:R-:W-:Y:S01]  /*56d0*/  @!P1 IMAD.IADD R2, R3, 0x1, -R2 ;  /* 0x0000000103029824 */ /* 0x000fe200078e0a02 */
[----:B------:R-:W-:Y:S01]  /*56e0*/  USHF.L.U32 UR41, UR41, 0x7, URZ ;  /* 0x0000000729297899 */ /* 0x000fe200080006ff */
[----:B------:R-:W-:Y:S02]  /*56f0*/  @!P1 IMAD R45, R0, R9, R45 ;  /* 0x00000009002d9224 */ /* 0x000fe400078e022d */
[----:B------:R-:W-:Y:S01]  /*5700*/  @!P1 IMAD R43, R2, R10, R43 ;  /* 0x0000000a022b9224 */ /* 0x000fe200078e022b */
[----:B------:R-:W-:Y:S08]  /*5710*/  BRA.U !UP0, `(.L_x_95) ;  /* 0x0000000108407547 */ /* 0x000ff0000b800000 */
[----:B------:R-:W1:Y:S01]  /*5720*/  LDCU.64 UR8, c[0x4][0x80] ;  /* 0x01001000ff0877ac */ /* 0x000e620008000a00 */
[----:B------:R-:W-:Y:S01]  /*5730*/  MOV R3, 0x0 ;  /* 0x0000000000037802 */ /* 0x000fe20000000f00 */
[----:B------:R-:W-:Y:S02]  /*5740*/  HFMA2 R12, -RZ, RZ, 0, 5.9604644775390625e-08 ;  /* 0x00000001ff0c7431 */ /* 0x000fe400000001ff */
[----:B------:R-:W-:Y:S02]  /*5750*/  IMAD.MOV.U32 R8, RZ, RZ, 0x70 ;  /* 0x00000070ff087424 */ /* 0x000fe400078e00ff */
[----:B------:R-:W-:Y:S01]  /*5760*/  IMAD.MOV.U32 R13, RZ, RZ, RZ ;  /* 0x000000ffff0d7224 */ /* 0x000fe200078e00ff */
[----:B------:R-:W2:Y:S01]  /*5770*/  LDCU.64 UR6, c[0x4][0x88] ;  /* 0x01001100ff0677ac */ /* 0x000ea20008000a00 */
[----:B------:R-:W3:Y:S01]  /*5780*/  LDC.64 R2, c[0x4][R3] ;  /* 0x0100000003027b82 */ /* 0x000ee20000000a00 */
[----:B------:R-:W4:Y:S01]  /*5790*/  LDCU.64 UR4, c[0x4][0x8] ;  /* 0x01000100ff0477ac */ /* 0x000f220008000a00 */
[----:B-1----:R-:W-:Y:S01]  /*57a0*/  MOV R5, UR9 ;  /* 0x0000000900057c02 */ /* 0x002fe20008000f00 */
[----:B------:R-:W-:Y:S01]  /*57b0*/  IMAD.U32 R4, RZ, RZ, UR8 ;  /* 0x00000008ff047e24 */ /* 0x000fe2000f8e00ff */
[----:B--2---:R-:W-:Y:S01]  /*57c0*/  MOV R7, UR7 ;  /* 0x0000000700077c02 */ /* 0x004fe20008000f00 */
[----:B------:R-:W-:Y:S01]  /*57d0*/  IMAD.U32 R6, RZ, RZ, UR6 ;  /* 0x00000006ff067e24 */ /* 0x000fe2000f8e00ff */
[----:B----4-:R-:W-:Y:S01]  /*57e0*/  MOV R11, UR5 ;  /* 0x00000005000b7c02 */ /* 0x010fe20008000f00 */
[----:B------:R-:W-:Y:S02]  /*57f0*/  IMAD.U32 R10, RZ, RZ, UR4 ;  /* 0x00000004ff0a7e24 */ /* 0x000fe4000f8e00ff */
[----:B------:R-:W-:Y:S07]  /*5800*/  LEPC R20, `(.L_x_95) ;  /* 0x000000001014794e */ /* 0x000fee0000000000 */
[----:B---3-5:R-:W-:Y:S05]  /*5810*/  CALL.ABS.NOINC R2 ;  /* 0x0000000002007343 */ /* 0x028fea0003c00000 */
.L_x_95:
[----:B------:R-:W-:Y:S01]  /*5820*/  LOP3.LUT P0, RZ, R104, 0x1b0, RZ, 0xc0, !PT ;  /* 0x000001b068ff7812 */ /* 0x000fe2000780c0ff */
[----:B------:R-:W-:Y:S11]  /*5830*/  BSSY.RECONVERGENT B6, `(.L_x_96) ;  /* 0x0000013000067945 */ /* 0x000ff60003800200 */
[----:B------:R-:W-:Y:S01]  /*5840*/  @!UPT UIADD3 URZ, UPT, UPT, URZ, URZ, URZ ;  /* 0x000000fffffff290 */ /* 0x000fe2000fffe0ff */
[----:B------:R-:W-:Y:S05]  /*5850*/  @!P0 BRA `(.L_x_97) ;  /* 0x0000000000408947 */ /* 0x000fea0003800000 */
        /* <DEDUP_REMOVED lines=16> */
.L_x_97:
[----:B------:R-:W-:Y:S05]  /*5960*/  BSYNC.RECONVERGENT B6 ;  /* 0x0000000000067941 */ /* 0x000fea0003800200 */
.L_x_96:
[----:B------:R-:W-:Y:S01]  /*5970*/  ISETP.NE.U32.AND P4, PT, R86, RZ, PT ;  /* 0x000000ff5600720c */ /* 0x000fe20003f85070 */
[----:B------:R-:W-:Y:S01]  /*5980*/  UISETP.NE.AND UP2, UPT, UR50, URZ, UPT ;  /* 0x000000ff3200728c */ /* 0x000fe2000bf45270 */
[----:B------:R-:W-:Y:S01]  /*5990*/  ISETP.NE.U32.AND P2, PT, RZ, UR38, PT ;  /* 0x00000026ff007c0c */ /* 0x000fe2000bf45070 */
[----:B------:R-:W-:Y:S01]  /*59a0*/  UISETP.NE.U32.AND UP1, UPT, UR44, URZ, UPT ;  /* 0x000000ff2c00728c */ /* 0x000fe2000bf25070 */
[----:B------:R-:W-:Y:S01]  /*59b0*/  ISETP.NE.AND.EX P4, PT, R87, RZ, PT, P4 ;  /* 0x000000ff5700720c */ /* 0x000fe20003f85340 */
[----:B------:R-:W-:Y:S01]  /*59c0*/  UPLOP3.LUT UP0, UPT, UPT, UPT, UPT, 0x40, 0x4 ;  /* 0x000000000004789c */ /* 0x000fe20003f0e870 */
[----:B------:R-:W-:Y:S01]  /*59d0*/  ISETP.NE.AND.EX P2, PT, RZ, UR39, PT, P2 ;  /* 0x00000027ff007c0c */ /* 0x000fe2000bf45320 */
[----:B------:R-:W-:Y:S01]  /*59e0*/  UISETP.NE.AND.EX UP1, UPT, UR45, URZ, UPT, UP1 ;  /* 0x000000ff2d00728c */ /* 0x000fe2000bf25310 */
[----:B------:R-:W-:Y:S04]  /*59f0*/  PLOP3.LUT P1, PT, PT, PT, UP2, 0x80, 0x8 ;  /* 0x000000000008781c */ /* 0x000fe80003f2f028 */
[----:B------:R-:W-:Y:S06]  /*5a00*/  @UP2 UPLOP3.LUT UP0, UPT, UPT, UPT, UP1, 0x80, 0x8 ;  /* 0x000000000008289c */ /* 0x000fec0003f0f010 */
[----:B------:R-:W-:Y:S01]  /*5a10*/  PLOP3.LUT P0, PT, PT, PT, UP0, 0x80, 0x8 ;  /* 0x000000000008781c */ /* 0x000fe20003f0f008 */
[----:B------:R-:W-:Y:S01]  /*5a20*/  @!UPT UIADD3 URZ, UPT, UPT, URZ, URZ, URZ ;  /* 0x000000fffffff290 */ /* 0x000fe2000fffe0ff */
[----:B------:R-:W-:Y:S11]  /*5a30*/  BRA.U !UP1, `(.L_x_98) ;  /* 0x0000000109387547 */ /* 0x000ff6000b800000 */
[----:B------:R-:W-:Y:S01]  /*5a40*/  UISETP.NE.U32.AND UP0, UPT, UR38, URZ, UPT ;  /* 0x000000ff2600728c */ /* 0x000fe2000bf05070 */
[----:B------:R-:W-:Y:S02]  /*5a50*/  HFMA2 R0, -RZ, RZ, 0, 5.9604644775390625e-08 ;  /* 0x00000001ff007431 */ /* 0x000fe400000001ff */
[----:B------:R-:W-:Y:S01]  /*5a60*/  IMAD.MOV.U32 R91, RZ, RZ, 0x1 ;  /* 0x00000001ff5b7424 */ /* 0x000fe200078e00ff */
[----:B------:R-:W-:Y:S06]  /*5a70*/  UISETP.NE.AND.EX UP0, UPT, UR39, URZ, UPT, UP0 ;  /* 0x000000ff2700728c */ /* 0x000fec000bf05300 */
[----:B------:R-:W-:Y:S05]  /*5a80*/  PLOP3.LUT P3, PT, PT, PT, UP0, 0x80, 0x8 ;  /* 0x000000000008781c */ /* 0x000fea0003f6f008 */
[----:B------:R-:W1:Y:S01]  /*5a90*/  @UP0 LDCU.64 UR6, c[0x0][0x888] ;  /* 0x00011100ff0607ac */ /* 0x000e620008000a00 */
[----:B------:R-:W-:Y:S07]  /*5aa0*/  @UP0 UIMAD UR4, UR36, UR44, URZ ;  /* 0x0000002c240402a4 */ /* 0x000fee000f8e02ff */
[----:B------:R-:W-:Y:S01]  /*5ab0*/  @!P3 PRMT R91, R0, 0x7610, R91 ;  /* 0x00007610005bb816 */ /* 0x000fe2000000005b */
[----:B-1----:R-:W-:Y:S03]  /*5ac0*/  @UP0 UIMAD.WIDE UR6, UR4, 0x4, UR6 ;  /* 0x00000004040608a5 */ /* 0x002fe6000f8e0206 */
[----:B------:R-:W1:Y:S03]  /*5ad0*/  @!UP0 LDCU UR4, c[0x0][0x880] ;  /* 0x00011000ff0487ac */ /* 0x000e660008000800 */
[----:B------:R-:W-:Y:S01]  /*5ae0*/  IMAD.U32 R2, RZ, RZ, UR6 ;  /* 0x00000006ff027e24 */ /* 0x000fe2000f8e00ff */
[----:B------:R-:W-:Y:S05]  /*5af0*/  MOV R3, UR7 ;  /* 0x0000000700037c02 */ /* 0x000fea0008000f00 */
[----:B-----5:R2:W5:Y:S02]  /*5b00*/  @P3 LDG.E R50, desc[UR46][R2.64] ;  /* 0x0000002e02323981 */ /* 0x020564000c1e1900 */
[----:B-12---:R-:W-:Y:S02]  /*5b10*/  @!P3 IMAD.U32 R50, RZ, RZ, UR4 ;  /* 0x00000004ff32be24 */ /* 0x006fe4000f8e00ff */
.L_x_98:
[----:B------:R-:W-:Y:S05]  /*5b20*/  @!P4 BRA `(.L_x_99) ;  /* 0x000000000020c947 */ /* 0x000fea0003800000 */
[----:B------:R-:W-:Y:S04]  /*5b30*/  ISETP.NE.U32.AND P3, PT, R84, RZ, PT ;  /* 0x000000ff5400720c */ /* 0x000fe80003f65070 */
[----:B------:R-:W-:Y:S11]  /*5b40*/  ISETP.NE.AND.EX P3, PT, R85, RZ, PT, P3 ;  /* 0x000000ff5500720c */ /* 0x000ff60003f65330 */
[----:B------:R-:W-:Y:S02]  /*5b50*/  @!UPT UIADD3 URZ, UPT, UPT, URZ, URZ, URZ ;  /* 0x000000fffffff290 */ /* 0x000fe4000fffe0ff */
[----:B------:R-:W1:Y:S01]  /*5b60*/  @P3 LDC.64 R2, c[0x0][0x8a8] ;  /* 0x00022a00ff023b82 */ /* 0x000e620000000a00 */
[----:B------:R-:W-:Y:S04]  /*5b70*/  @P3 IMAD R0, R86, UR36, RZ ;  /* 0x0000002456003c24 */ /* 0x000fe8000f8e02ff */
[----:B-1----:R-:W-:Y:S05]  /*5b80*/  @P3 IMAD.WIDE R2, R0, 0x4, R2 ;  /* 0x0000000400023825 */ /* 0x002fea00078e0202 */
[----:B-----5:R1:W5:Y:S02]  /*5b90*/  @P3 LDG.E R47, desc[UR46][R2.64] ;  /* 0x0000002e022f3981 */ /* 0x020364000c1e1900 */
[----:B-1----:R-:W2:Y:S02]  /*5ba0*/  @!P3 LDC R47, c[0x0][0x8a0] ;  /* 0x00022800ff2fbb82 */ /* 0x002ea40000000800 */
.L_x_99:
[----:B-----5:R-:W-:Y:S01]  /*5bb0*/  ISETP.NE.AND P4, PT, R50, RZ, PT ;  /* 0x000000ff3200720c */ /* 0x020fe20003f85270 */
[----:B------:R-:W-:Y:S01]  /*5bc0*/  BSSY B1, `(.L_x_100) ;  /* 0x0000042000017945 */ /* 0x000fe20003800000 */
[----:B------:R-:W-:Y:S01]  /*5bd0*/  SEL R9, RZ, 0xffffffff, P2 ;  /* 0xffffffffff097807 */ /* 0x000fe20001000000 */
[----:B------:R-:W-:Y:S01]  /*5be0*/  IMAD.MOV.U32 R55, RZ, RZ, 0x1 ;  /* 0x00000001ff377424 */ /* 0x000fe200078e00ff */
[----:B------:R-:W-:Y:S02]  /*5bf0*/  LOP3.LUT P3, RZ, R91, 0xff, RZ, 0xc0, !PT ;  /* 0x000000ff5bff7812 */ /* 0x000fe4000786c0ff */
[----:B------:R-:W-:Y:S02]  /*5c00*/  CS2R R62, SRZ ;  /* 0x00000000003e7805 */ /* 0x000fe4000001ff00 */
[----:B------:R-:W-:Y:S02]  /*5c10*/  @P1 SEL R2, RZ, 0xffffffff, P4 ;  /* 0xffffffffff021807 */ /* 0x000fe40002000000 */
[----:B------:R-:W-:Y:S02]  /*5c20*/  CS2R R60, SRZ ;  /* 0x00000000003c7805 */ /* 0x000fe4000001ff00 */
[----:B------:R-:W-:Y:S02]  /*5c30*/  LEA R0, R100, UR49, 0x3 ;  /* 0x0000003164007c11 */ /* 0x000fe4000f8e18ff */
[----:B------:R-:W-:Y:S02]  /*5c40*/  CS2R R58, SRZ ;  /* 0x00000000003a7805 */ /* 0x000fe4000001ff00 */
[----:B------:R-:W-:Y:S02]  /*5c50*/  @P0 SEL R2, R9, R2, !P3 ;  /* 0x0000000209020207 */ /* 0x000fe40005800000 */
[----:B------:R-:W-:Y:S02]  /*5c60*/  CS2R R56, SRZ ;  /* 0x0000000000387805 */ /* 0x000fe4000001ff00 */
[----:B------:R-:W-:Y:S02]  /*5c70*/  LEA R108, R44, UR49, 0x3 ;  /* 0x000000312c6c7c11 */ /* 0x000fe4000f8e18ff */
[----:B------:R-:W-:Y:S02]  /*5c80*/  @P1 LOP3.LUT R2, R2, 0x1, RZ, 0xc0, !PT ;  /* 0x0000000102021812 */ /* 0x000fe400078ec0ff */
[----:B------:R-:W-:Y:S02]  /*5c90*/  SHF.L.U32 R7, R102, 0x1f, RZ ;  /* 0x0000001f66077819 */ /* 0x000fe400000006ff */
[----:B------:R-:W-:Y:S02]  /*5ca0*/  ISETP.NE.U32.OR P6, PT, R2, 0x1, !P1 ;  /* 0x000000010200780c */ /* 0x000fe40004fc5470 */
[----:B------:R-:W-:Y:S02]  /*5cb0*/  PLOP3.LUT P2, PT, PT, PT, UP1, 0x80, 0x8 ;  /* 0x000000000008781c */ /* 0x000fe40003f4f018 */
[C---:B------:R-:W-:Y:S02]  /*5cc0*/  LEA.HI R5, R44.reuse, R44, RZ, 0x1 ;  /* 0x0000002c2c057211 */ /* 0x040fe400078f08ff */
[----:B------:R-:W-:Y:S02]  /*5cd0*/  SEL R2, RZ, 0xffffffff, P4 ;  /* 0xffffffffff027807 */ /* 0x000fe40002000000 */
[----:B------:R-:W-:Y:S01]  /*5ce0*/  P2R R64, PR, RZ, 0x40 ;  /* 0x00000040ff407803 */ /* 0x000fe20000000000 */
[C---:B------:R-:W-:Y:S01]  /*5cf0*/  IMAD.SHL.U32 R3, R5.reuse, 0x40, RZ ;  /* 0x0000004005037824 */ /* 0x040fe200078e00ff */
[----:B------:R-:W-:Y:S03]  /*5d00*/  LOP3.LUT R5, R5, 0xffe, RZ, 0xc0, !PT ;  /* 0x00000ffe05057812 */ /* 0x000fe600078ec0ff */
[----:B------:R-:W-:Y:S02]  /*5d10*/  @P6 SHF.L.U32 R11, R99, 0x1f, RZ ;  /* 0x0000001f630b6819 */ /* 0x000fe400000006ff */
[----:B------:R-:W-:Y:S01]  /*5d20*/  @P2 SEL R2, R9, R2, !P3 ;  /* 0x0000000209022207 */ /* 0x000fe20005800000 */
[----:B------:R-:W-:Y:S01]  /*5d30*/  IMAD.IADD R48, R44, 0x1, -R5 ;  /* 0x000000012c307824 */ /* 0x000fe200078e0a05 */
[----:B------:R-:W1:Y:S01]  /*5d40*/  @P6 SYNCS.PHASECHK.TRANS64.TRYWAIT P1, [R0+URZ+0x110], R11 ;  /* 0x0001100b000065a7 */ /* 0x000e6200080211ff */
[----:B------:R-:W-:Y:S02]  /*5d50*/  LOP3.LUT R3, R3, 0xffffff80, RZ, 0xc0, !PT ;  /* 0xffffff8003037812 */ /* 0x000fe400078ec0ff */
[----:B------:R-:W-:Y:S03]  /*5d60*/  LOP3.LUT R2, R2, 0x1, RZ, 0xc0, !PT ;  /* 0x0000000102027812 */ /* 0x000fe600078ec0ff */
[----:B------:R-:W-:Y:S01]  /*5d70*/  IMAD.IADD R3, R46, 0x1, R3 ;  /* 0x000000012e037824 */ /* 0x000fe200078e0203 */
[----:B------:R-:W-:Y:S03]  /*5d80*/  ISETP.NE.U32.AND P5, PT, R2, 0x1, PT ;  /* 0x000000010200780c */ /* 0x000fe60003fa5070 */
[----:B------:R-:W-:Y:S01]  /*5d90*/  IMAD R48, R48, 0x100000, R3 ;  /* 0x0010000030307824 */ /* 0x000fe200078e0203 */
[----:B------:R-:W-:Y:S01]  /*5da0*/  P2R R72, PR, RZ, 0x20 ;  /* 0x00000020ff487803 */ /* 0x000fe20000000000 */
[----:B------:R3:W4:Y:S01]  /*5db0*/  SYNCS.PHASECHK.TRANS64.TRYWAIT P0, [R108+URZ+0x160], R7 ;  /* 0x000160076c0075a7 */ /* 0x00072200080011ff */
[----:B-1----:R-:W-:Y:S01]  /*5dc0*/  @P6 SEL R55, RZ, 0x1, !P1 ;  /* 0x00000001ff376807 */ /* 0x002fe20004800000 */
[----:B---3--:R-:W-:Y:S06]  /*5dd0*/  @!P6 BRA `(.L_x_101) ;  /* 0x000000000080e947 */ /* 0x008fec0003800000 */
[----:B------:R-:W-:Y:S01]  /*5de0*/  @P5 IMAD R4, R100, 0x1000, R95 ;  /* 0x0000100064045824 */ /* 0x000fe200078e025f */
[----:B------:R-:W-:Y:S01]  /*5df0*/  ISETP.NE.AND P1, PT, R55, RZ, PT ;  /* 0x000000ff3700720c */ /* 0x000fe20003f25270 */
[----:B------:R-:W-:Y:S01]  /*5e00*/  BSSY B0, `(.L_x_102) ;  /* 0x000000b000007945 */ /* 0x000fe20003800000 */
[----:B------:R-:W-:Y:S01]  /*5e10*/  CS2R R58, SRZ ;  /* 0x00000000003a7805 */ /* 0x000fe2000001ff00 */
[----:B------:R-:W-:Y:S01]  /*5e20*/  @P5 VIADD R2, R4, UR49 ;  /* 0x0000003104025c36 */ /* 0x000fe20008000000 */
[----:B------:R-:W-:Y:S02]  /*5e30*/  CS2R R56, SRZ ;  /* 0x0000000000387805 */ /* 0x000fe4000001ff00 */
[----:B------:R-:W-:Y:S02]  /*5e40*/  CS2R R62, SRZ ;  /* 0x00000000003e7805 */ /* 0x000fe4000001ff00 */
[----:B------:R-:W-:Y:S01]  /*5e50*/  CS2R R60, SRZ ;  /* 0x00000000003c7805 */ /* 0x000fe2000001ff00 */
[----:B------:R-:W-:Y:S04]  /*5e60*/  @P5 IMAD R2, R103, -0x10, R2 ;  /* 0xfffffff067025824 */ /* 0x000fe800078e0202 */
[----:B------:R-:W-:Y:S05]  /*5e70*/  @P1 BRA `(.L_x_103) ;  /* 0x00000000000c1947 */ /* 0x000fea0003800000 */
[----:B------:R-:W-:Y:S04]  /*5e80*/  SHF.L.U32 R3, R99, 0x1f, RZ ;  /* 0x0000001f63037819 */ /* 0x000fe800000006ff */
[----:B------:R-:W1:Y:S02]  /*5e90*/  SYNCS.PHASECHK.TRANS64.TRYWAIT P1, [R0+URZ+0x110], R3 ;  /* 0x00011003000075a7 */ /* 0x000e6400080211ff */
[----:B-1----:R-:W-:Y:S05]  /*5ea0*/  @!P1 BRA `(.L_x_104) ;  /* 0x0000002800489947 */ /* 0x002fea0003800000 */
.L_x_103:
[----:B------:R-:W-:Y:S05]  /*5eb0*/  BSYNC B0 ;  /* 0x0000000000007941 */ /* 0x000fea0003800000 */
.L_x_102:
[----:B------:R-:W-:Y:S01]  /*5ec0*/  ISETP.NE.AND P1, PT, R72, RZ, PT ;  /* 0x000000ff4800720c */ /* 0x000fe20003f25270 */
[----:B-1----:R-:W-:Y:S02]  /*5ed0*/  VIADD R3, R0, 0x120 ;  /* 0x0000012000037836 */ /* 0x002fe40000000000 */
[----:B------:R-:W-:Y:S02]  /*5ee0*/  IMAD.U32 R0, RZ, RZ, UR37 ;  /* 0x00000025ff007e24 */ /* 0x000fe4000f8e00ff */
[----:B------:R-:W-:Y:S03]  /*5ef0*/  VIADD R100, R100, 0x1 ;  /* 0x0000000164647836 */ /* 0x000fe60000000000 */
[----:B------:R-:W-:Y:S05]  /*5f00*/  PRMT R0, R0, 0x654, R3 ;  /* 0x0000065400007816 */ /* 0x000fea0000000003 */
[----:B------:R1:W3:Y:S04]  /*5f10*/  @P1 LDS.128 R56, [R4+UR49+0x200] ;  /* 0x0002003104381984 */ /* 0x0002e80008000c00 */
[----:B------:R1:W1:Y:S01]  /*5f20*/  @P1 LDS.128 R60, [R2+0x210] ;  /* 0x00021000023c1984 */ /* 0x0002620000000c00 */
[C---:B------:R-:W-:Y:S01]  /*5f30*/  ISETP.NE.AND P1, PT, R100.reuse, 0x2, PT ;  /* 0x000000026400780c */ /* 0x040fe20003f25270 */
[----:B------:R-:W-:Y:S01]  /*5f40*/  @!PT LDS RZ, [RZ] ;  /* 0x00000000fffff984 */ /* 0x000fe20000000800 */
[----:B------:R-:W-:Y:S01]  /*5f50*/  @!PT LDS RZ, [RZ] ;  /* 0x00000000fffff984 */ /* 0x000fe20000000800 */
[----:B------:R-:W-:Y:S01]  /*5f60*/  @!PT LDS RZ, [RZ] ;  /* 0x00000000fffff984 */ /* 0x000fe20000000800 */
[----:B------:R-:W-:Y:S01]  /*5f70*/  @!PT LDS RZ, [RZ] ;  /* 0x00000000fffff984 */ /* 0x000fe20000000800 */
[----:B------:R5:W-:Y:S06]  /*5f80*/  MEMBAR.ALL.CTA ;  /* 0x0000000000007992 */ /* 0x000bec0000008000 */
[----:B-----5:R-:W5:Y:S01]  /*5f90*/  FENCE.VIEW.ASYNC.S ;  /* 0x00000000000073c6 */ /* 0x020f620000000000 */
[----:B------:R-:W-:Y:S01]  /*5fa0*/  SEL R100, R100, RZ, P1 ;  /* 0x000000ff64647207 */ /* 0x000fe20000800000 */
[----:B-----5:R5:W-:Y:S02]  /*5fb0*/  SYNCS.ARRIVE.TRANS64.RED.A1T0 RZ, [R0+URZ], RZ ;  /* 0x000000ff00ff79a7 */ /* 0x020be400081004ff */
[----:B-----5:R-:W-:Y:S04]  /*5fc0*/  SEL R0, RZ, 0x1, P1 ;  /* 0x00000001ff007807 */ /* 0x020fe80000800000 */
[----:B---3--:R-:W-:Y:S02]  /*5fd0*/  LOP3.LUT R99, R99, R0, RZ, 0x3c, !PT ;  /* 0x0000000063637212 */ /* 0x008fe400078e3cff */
.L_x_101:
[----:B------:R-:W-:Y:S05]  /*5fe0*/  BSYNC B1 ;  /* 0x0000000000017941 */ /* 0x000fea0003800000 */
.L_x_100:
[----:B------:R-:W-:Y:S04]  /*5ff0*/  SHF.R.U32.HI R3, RZ, 0x15, R48 ;  /* 0x00000015ff037819 */ /* 0x000fe80000011630 */
[----:B------:R-:W-:Y:S01]  /*6000*/  LOP3.LUT P1, RZ, R3, 0x3, R96, 0x48, !PT ;  /* 0x0000000303ff7812 */ /* 0x000fe20007824860 */
[----:B------:R-:W-:Y:S01]  /*6010*/  @!UPT UIADD3 URZ, UPT, UPT, URZ, URZ, URZ ;  /* 0x000000fffffff290 */ /* 0x000fe2000fffe0ff */
[----:B----4-:R-:W-:Y:S11]  /*6020*/  @P0 BRA `(.L_x_105) ;  /* 0x0000000000080947 */ /* 0x010ff60003800000 */
[----:B------:R-:W3:Y:S02]  /*6030*/  SYNCS.PHASECHK.TRANS64.TRYWAIT P0, [R108+URZ+0x160], R7 ;  /* 0x000160076c0075a7 */ /* 0x000ee400080011ff */
[----:B---3--:R-:W-:Y:S05]  /*6040*/  @!P0 BRA `(.L_x_106) ;  /* 0x0000002400f48947 */ /* 0x008fea0003800000 */
.L_x_105:
[----:B------:R-:W-:Y:S05]  /*6050*/  @!P1 BRA `(.L_x_107) ;  /* 0x0000000000409947 */ /* 0x000fea0003800000 */
[----:B------:R-:W4:Y:S01]  /*6060*/  LDCU.64 UR8, c[0x4][0x70] ;  /* 0x01000e00ff0877ac */ /* 0x000f220008000a00 */
[----:B------:R-:W-:Y:S01]  /*6070*/  MOV R3, 0x0 ;  /* 0x0000000000037802 */ /* 0x000fe20000000f00 */
[----:B------:R-:W-:Y:S02]  /*6080*/  HFMA2 R12, -RZ, RZ, 0, 5.9604644775390625e-08 ;  /* 0x00000001ff0c7431 */ /* 0x000fe400000001ff */
[----:B------:R-:W-:Y:S02]  /*6090*/  IMAD.MOV.U32 R8, RZ, RZ, 0x192 ;  /* 0x00000192ff087424 */ /* 0x000fe400078e00ff */
[----:B------:R-:W-:Y:S01]  /*60a0*/  IMAD.MOV.U32 R13, RZ, RZ, RZ ;  /* 0x000000ffff0d7224 */ /* 0x000fe200078e00ff */
[----:B------:R-:W3:Y:S01]  /*60b0*/  LDCU.64 UR6, c[0x4][0x78] ;  /* 0x01000f00ff0677ac */ /* 0x000ee20008000a00 */
[----:B-1----:R-:W1:Y:S01]  /*60c0*/  LDC.64 R2, c[0x4][R3] ;  /* 0x0100000003027b82 */ /* 0x002e620000000a00 */
[----:B------:R-:W5:Y:S01]  /*60d0*/  LDCU.64 UR4, c[0x4][0x10] ;  /* 0x01000200ff0477ac */ /* 0x000f620008000a00 */
[----:B----4-:R-:W-:Y:S01]  /*60e0*/  MOV R5, UR9 ;  /* 0x0000000900057c02 */ /* 0x010fe20008000f00 */
[----:B------:R-:W-:Y:S01]  /*60f0*/  IMAD.U32 R4, RZ, RZ, UR8 ;  /* 0x00000008ff047e24 */ /* 0x000fe2000f8e00ff */
[----:B---3--:R-:W-:Y:S01]  /*6100*/  MOV R7, UR7 ;  /* 0x0000000700077c02 */ /* 0x008fe20008000f00 */
[----:B------:R-:W-:Y:S01]  /*6110*/  IMAD.U32 R6, RZ, RZ, UR6 ;  /* 0x00000006ff067e24 */ /* 0x000fe2000f8e00ff */
[----:B-----5:R-:W-:Y:S01]  /*6120*/  MOV R11, UR5 ;  /* 0x00000005000b7c02 */ /* 0x020fe20008000f00 */
[----:B------:R-:W-:Y:S02]  /*6130*/  IMAD.U32 R10, RZ, RZ, UR4 ;  /* 0x00000004ff0a7e24 */ /* 0x000fe4000f8e00ff */
[----:B------:R-:W-:Y:S07]  /*6140*/  LEPC R20, `(.L_x_107) ;  /* 0x000000001014794e */ /* 0x000fee0000000000 */
[----:B-12---:R-:W-:Y:S05]  /*6150*/  CALL.ABS.NOINC R2 ;  /* 0x0000000002007343 */ /* 0x006fea0003c00000 */
.L_x_107:
[----:B------:R-:W-:Y:S05]  /*6160*/  WARPSYNC.ALL ;  /* 0x0000000000007948 */ /* 0x000fea0003800000 */
[----:B------:R-:W-:Y:S01]  /*6170*/  R2UR UR4, R48 ;  /* 0x00000000300472ca */ /* 0x000fe200000e0000 */
[----:B------:R-:W-:Y:S01]  /*6180*/  BSSY.RECONVERGENT B0, `(.L_x_108) ;  /* 0x00000a0000007945 */ /* 0x000fe20003800200 */
[C---:B------:R-:W-:Y:S02]  /*6190*/  SHF.L.U32 R51, R56.reuse, 0x10, RZ ;  /* 0x0000001038337819 */ /* 0x040fe400000006ff */
[C---:B------:R-:W-:Y:S02]  /*61a0*/  PRMT R49, R56.reuse, 0x8880, RZ ;  /* 0x0000888038317816 */ /* 0x040fe400000000ff */
[----:B------:R-:W-:Y:S02]  /*61b0*/  SHF.R.S32.HI R51, RZ, 0x18, R51 ;  /* 0x00000018ff337819 */ /* 0x000fe40000011433 */
[----:B------:R-:W-:Y:S02]  /*61c0*/  SHF.L.U32 R52, R56, 0x8, RZ ;  /* 0x0000000838347819 */ /* 0x000fe400000006ff */
[C---:B------:R-:W-:Y:S02]  /*61d0*/  PRMT R54, R58.reuse, 0x8880, RZ ;  /* 0x000088803a367816 */ /* 0x040fe400000000ff */
[----:B------:R-:W-:Y:S01]  /*61e0*/  SHF.L.U32 R53, R58, 0x8, RZ ;  /* 0x000000083a357819 */ /* 0x000fe200000006ff */
[----:B-1-3--:R-:W-:Y:S01]  /*61f0*/  LDTM.16dp32bit_t0_t15.x32 R4, tmem[UR4] ;  /* 0x00000004000479ee */ /* 0x00afe20008a80000 */
[----:B------:R-:W2:Y:S01]  /*6200*/  LDTM.16dp32bit_t16_t31.x32 R4, tmem[UR4+0x20] ;  /* 0x00002004000479ee */ /* 0x000ea20008aa0000 */
[----:B------:R-:W-:Y:S02]  /*6210*/  ISETP.NE.AND P6, PT, R64, RZ, PT ;  /* 0x000000ff4000720c */ /* 0x000fe40003fc5270 */
[----:B------:R-:W-:Y:S02]  /*6220*/  IADD3 R74, PT, PT, R95, UR49, RZ ;  /* 0x000000315f4a7c10 */ /* 0x000fe4000fffe0ff */
[----:B------:R-:W-:Y:S02]  /*6230*/  SHF.L.U32 R73, R97, 0x4, RZ ;  /* 0x0000000461497819 */ /* 0x000fe400000006ff */
[----:B------:R-:W-:Y:S02]  /*6240*/  SHF.R.S32.HI R53, RZ, 0x18, R53 ;  /* 0x00000018ff357819 */ /* 0x000fe40000011435 */
[----:B------:R-:W-:Y:S02]  /*6250*/  IADD3 R112, PT, PT, R74, R73, RZ ;  /* 0x000000494a707210 */ /* 0x000fe40007ffe0ff */
[----:B------:R-:W-:Y:S01]  /*6260*/  ISETP.NE.AND P0, PT, R105, RZ, PT ;  /* 0x000000ff6900720c */ /* 0x000fe20003f05270 */
[C---:B--2---:R-:W-:Y:S02]  /*6270*/  IMAD R0, R47.reuse, R4, RZ ;  /* 0x000000042f007224 */ /* 0x044fe400078e02ff */
[----:B------:R-:W-:Y:S02]  /*6280*/  IMAD R2, R47, R5, RZ ;  /* 0x000000052f027224 */ /* 0x000fe400078e02ff */
[----:B------:R-:W-:Y:S01]  /*6290*/  IMAD R0, R49, R50, R0 ;  /* 0x0000003231007224 */ /* 0x000fe200078e0200 */
[----:B------:R-:W-:Y:S01]  /*62a0*/  SHF.R.S32.HI R49, RZ, 0x18, R52 ;  /* 0x00000018ff317819 */ /* 0x000fe20000011434 */
[----:B------:R-:W-:Y:S01]  /*62b0*/  IMAD R3, R47, R6, RZ ;  /* 0x000000062f037224 */ /* 0x000fe200078e02ff */
[----:B------:R-:W-:Y:S01]  /*62c0*/  SHF.L.U32 R52, R57, 0x10, RZ ;  /* 0x0000001039347819 */ /* 0x000fe200000006ff */
[-C--:B------:R-:W-:Y:S01]  /*62d0*/  IMAD R2, R51, R50.reuse, R2 ;  /* 0x0000003233027224 */ /* 0x080fe200078e0202 */
[----:B------:R-:W-:Y:S01]  /*62e0*/  SHF.R.S32.HI R51, RZ, 0x18, R56 ;  /* 0x00000018ff337819 */ /* 0x000fe20000011438 */
[----:B------:R-:W-:Y:S02]  /*62f0*/  IMAD R7, R47, R7, RZ ;  /* 0x000000072f077224 */ /* 0x000fe400078e02ff */
[-C--:B------:R-:W-:Y:S01]  /*6300*/  IMAD R3, R49, R50.reuse, R3 ;  /* 0x0000003231037224 */ /* 0x080fe200078e0203 */
[----:B------:R-:W-:Y:S01]  /*6310*/  PRMT R49, R57, 0x8880, RZ ;  /* 0x0000888039317816 */ /* 0x000fe200000000ff */
[----:B------:R-:W-:Y:S01]  /*6320*/  IMAD R7, R51, R50, R7 ;  /* 0x0000003233077224 */ /* 0x000fe200078e0207 */
[----:B------:R-:W-:Y:S01]  /*6330*/  SHF.R.S32.HI R51, RZ, 0x18, R52 ;  /* 0x00000018ff337819 */ /* 0x000fe20000011434 */
[----:B------:R-:W-:Y:S02]  /*6340*/  IMAD R4, R47, R8, RZ ;  /* 0x000000082f047224 */ /* 0x000fe400078e02ff */
[----:B------:R-:W-:Y:S01]  /*6350*/  IMAD.SHL.U32 R52, R57, 0x100, RZ ;  /* 0x0000010039347824 */ /* 0x000fe200078e00ff */
[----:B------:R-:W-:Y:S01]  /*6360*/  I2IP.S8.S32.SAT R65, R7, R3, RZ ;  /* 0x0000000307417239 */ /* 0x000fe200000014ff */
[----:B------:R-:W-:Y:S02]  /*6370*/  IMAD R5, R47, R9, RZ ;  /* 0x000000092f057224 */ /* 0x000fe400078e02ff */
[----:B------:R-:W-:Y:S01]  /*6380*/  IMAD R4, R49, R50, R4 ;  /* 0x0000003231047224 */ /* 0x000fe200078e0204 */
[----:B------:R-:W-:Y:S01]  /*6390*/  SHF.R.S32.HI R49, RZ, 0x18, R52 ;  /* 0x00000018ff317819 */ /* 0x000fe20000011434 */
[----:B------:R-:W-:Y:S01]  /*63a0*/  IMAD R6, R47, R10, RZ ;  /* 0x0000000a2f067224 */ /* 0x000fe200078e02ff */
[----:B------:R-:W-:Y:S01]  /*63b0*/  I2IP.S8.S32.SAT R64, R2, R0, R65 ;  /* 0x0000000002407239 */ /* 0x000fe20000001441 */
[-C--:B------:R-:W-:Y:S01]  /*63c0*/  IMAD R5, R51, R50.reuse, R5 ;  /* 0x0000003233057224 */ /* 0x080fe200078e0205 */
[----:B------:R-:W-:Y:S01]  /*63d0*/  SHF.L.U32 R52, R58, 0x10, RZ ;  /* 0x000000103a347819 */ /* 0x000fe200000006ff */
[----:B------:R-:W-:Y:S01]  /*63e0*/  IMAD R11, R47, R11, RZ ;  /* 0x0000000b2f0b7224 */ /* 0x000fe200078e02ff */
[----:B------:R-:W-:Y:S01]  /*63f0*/  SHF.R.S32.HI R51, RZ, 0x18, R57 ;  /* 0x00000018ff337819 */ /* 0x000fe20000011439 */
[----:B------:R-:W-:Y:S01]  /*6400*/  IMAD R6, R49, R50, R6 ;  /* 0x0000003231067224 */ /* 0x000fe200078e0206 */
[----:B------:R-:W-:Y:S01]  /*6410*/  SHF.R.S32.HI R52, RZ, 0x18, R52 ;  /* 0x00000018ff347819 */ /* 0x000fe20000011434 */
[C---:B------:R-:W-:Y:S02]  /*6420*/  IMAD R8, R47.reuse, R12, RZ ;  /* 0x0000000c2f087224 */ /* 0x040fe400078e02ff */
[----:B------:R-:W-:Y:S02]  /*6430*/  IMAD.MOV.U32 R49, RZ, RZ, R54 ;  /* 0x000000ffff317224 */ /* 0x000fe400078e0036 */
[----:B------:R-:W-:Y:S02]  /*6440*/  IMAD R9, R47, R13, RZ ;  /* 0x0000000d2f097224 */ /* 0x000fe400078e02ff */
[----:B------:R-:W-:Y:S01]  /*6450*/  IMAD R11, R51, R50, R11 ;  /* 0x00000032330b7224 */ /* 0x000fe200078e020b */
[----:B------:R-:W-:Y:S01]  /*6460*/  SHF.R.S32.HI R51, RZ, 0x18, R58 ;  /* 0x00000018ff337819 */ /* 0x000fe2000001143a */
[----:B------:R-:W-:Y:S02]  /*6470*/  IMAD R10, R47, R14, RZ ;  /* 0x0000000e2f0a7224 */ /* 0x000fe400078e02ff */
[----:B------:R-:W-:Y:S01]  /*6480*/  IMAD R8, R49, R50, R8 ;  /* 0x0000003231087224 */ /* 0x000fe200078e0208 */
[----:B------:R-:W-:Y:S01]  /*6490*/  I2IP.S8.S32.SAT R65, R11, R6, RZ ;  /* 0x000000060b417239 */ /* 0x000fe200000014ff */
[----:B------:R-:W-:Y:S01]  /*64a0*/  IMAD R15, R47, R15, RZ ;  /* 0x0000000f2f0f7224 */ /* 0x000fe200078e02ff */
[----:B------:R-:W-:Y:S01]  /*64b0*/  PRMT R49, R59, 0x8880, RZ ;  /* 0x000088803b317816 */ /* 0x000fe200000000ff */
[----:B------:R-:W-:Y:S01]  /*64c0*/  IMAD R9, R52, R50, R9 ;  /* 0x0000003234097224 */ /* 0x000fe200078e0209 */
[----:B------:R-:W-:Y:S01]  /*64d0*/  I2IP.S8.S32.SAT R65, R5, R4, R65 ;  /* 0x0000000405417239 */ /* 0x000fe20000001441 */
[-C--:B------:R-:W-:Y:S01]  /*64e0*/  IMAD R10, R53, R50.reuse, R10 ;  /* 0x00000032350a7224 */ /* 0x080fe200078e020a */
[----:B------:R-:W-:Y:S01]  /*64f0*/  SHF.L.U32 R53, R59, 0x8, RZ ;  /* 0x000000083b357819 */ /* 0x000fe200000006ff */
[----:B------:R-:W-:Y:S01]  /*6500*/  IMAD R15, R51, R50, R15 ;  /* 0x00000032330f7224 */ /* 0x000fe200078e020f */
[----:B------:R-:W-:Y:S01]  /*6510*/  SHF.L.U32 R51, R59, 0x10, RZ ;  /* 0x000000103b337819 */ /* 0x000fe200000006ff */
[C---:B------:R-:W-:Y:S01]  /*6520*/  IMAD R12, R47.reuse, R16, RZ ;  /* 0x000000102f0c7224 */ /* 0x040fe200078e02ff */
[----:B------:R-:W-:Y:S01]  /*6530*/  SHF.R.S32.HI R53, RZ, 0x18, R53 ;  /* 0x00000018ff357819 */ /* 0x000fe20000011435 */
[C---:B------:R-:W-:Y:S01]  /*6540*/  IMAD R13, R47.reuse, R17, RZ ;  /* 0x000000112f0d7224 */ /* 0x040fe200078e02ff */
[----:B------:R-:W-:Y:S01]  /*6550*/  SHF.R.S32.HI R51, RZ, 0x18, R51 ;  /* 0x00000018ff337819 */ /* 0x000fe20000011433 */
[----:B------:R-:W-:Y:S01]  /*6560*/  IMAD R14, R47, R18, RZ ;  /* 0x000000122f0e7224 */ /* 0x000fe200078e02ff */
[----:B------:R-:W-:Y:S01]  /*6570*/  I2IP.S8.S32.SAT R66, R15, R10, RZ ;  /* 0x0000000a0f427239 */ /* 0x000fe200000014ff */
[----:B------:R-:W-:Y:S01]  /*6580*/  IMAD R12, R49, R50, R12 ;  /* 0x00000032310c7224 */ /* 0x000fe200078e020c */
[----:B------:R-:W-:Y:S01]  /*6590*/  SHF.R.S32.HI R49, RZ, 0x18, R59 ;  /* 0x00000018ff317819 */ /* 0x000fe2000001143b */
[----:B------:R-:W-:Y:S01]  /*65a0*/  IMAD R19, R47, R19, RZ ;  /* 0x000000132f137224 */ /* 0x000fe200078e02ff */
[----:B------:R-:W-:Y:S01]  /*65b0*/  I2IP.S8.S32.SAT R66, R9, R8, R66 ;  /* 0x0000000809427239 */ /* 0x000fe20000001442 */
[-C--:B------:R-:W-:Y:S01]  /*65c0*/  IMAD R13, R51, R50.reuse, R13 ;  /* 0x00000032330d7224 */ /* 0x080fe200078e020d */
[C---:B------:R-:W-:Y:S01]  /*65d0*/  PRMT R51, R60.reuse, 0x8880, RZ ;  /* 0x000088803c337816 */ /* 0x040fe200000000ff */
[-C--:B------:R-:W-:Y:S01]  /*65e0*/  IMAD R14, R53, R50.reuse, R14 ;  /* 0x00000032350e7224 */ /* 0x080fe200078e020e */
[----:B------:R-:W-:Y:S01]  /*65f0*/  PRMT R53, R61, 0x8880, RZ ;  /* 0x000088803d357816 */ /* 0x000fe200000000ff */
[----:B------:R-:W-:Y:S01]  /*6600*/  IMAD R19, R49, R50, R19 ;  /* 0x0000003231137224 */ /* 0x000fe200078e0213 */
[----:B------:R-:W-:Y:S01]  /*6610*/  MOV R49, R51 ;  /* 0x0000003300317202 */ /* 0x000fe20000000f00 */
[----:B------:R-:W-:Y:S02]  /*6620*/  IMAD R16, R47, R20, RZ ;  /* 0x000000142f107224 */ /* 0x000fe400078e02ff */
[C---:B------:R-:W-:Y:S01]  /*6630*/  IMAD.U32 R52, R60.reuse, 0x10000, RZ ;  /* 0x000100003c347824 */ /* 0x040fe200078e00ff */
[----:B------:R-:W-:Y:S01]  /*6640*/  I2IP.S8.S32.SAT R67, R19, R14, RZ ;  /* 0x0000000e13437239 */ /* 0x000fe200000014ff */
[----:B------:R-:W-:Y:S01]  /*6650*/  IMAD R16, R49, R50, R16 ;  /* 0x0000003231107224 */ /* 0x000fe200078e0210 */
[----:B------:R-:W-:Y:S01]  /*6660*/  SHF.L.U32 R49, R60, 0x8, RZ ;  /* 0x000000083c317819 */ /* 0x000fe200000006ff */
[C---:B------:R-:W-:Y:S01]  /*6670*/  IMAD R17, R47.reuse, R21, RZ ;  /* 0x000000152f117224 */ /* 0x040fe200078e02ff */
[----:B------:R-:W-:Y:S01]  /*6680*/  SHF.R.S32.HI R51, RZ, 0x18, R52 ;  /* 0x00000018ff337819 */ /* 0x000fe20000011434 */
[C---:B------:R-:W-:Y:S01]  /*6690*/  IMAD R18, R47.reuse, R22, RZ ;  /* 0x000000162f127224 */ /* 0x040fe200078e02ff */
[----:B------:R-:W-:Y:S01]  /*66a0*/  SHF.R.S32.HI R49, RZ, 0x18, R49 ;  /* 0x00000018ff317819 */ /* 0x000fe20000011431 */
[----:B------:R-:W-:Y:S01]  /*66b0*/  IMAD R23, R47, R23, RZ ;  /* 0x000000172f177224 */ /* 0x000fe200078e02ff */
[----:B------:R-:W-:Y:S01]  /*66c0*/  I2IP.S8.S32.SAT R67, R13, R12, R67 ;  /* 0x0000000c0d437239 */ /* 0x000fe20000001443 */
[----:B------:R-:W-:Y:S01]  /*66d0*/  IMAD R17, R51, R50, R17 ;  /* 0x0000003233117224 */ /* 0x000fe200078e0211 */
[C---:B------:R-:W-:Y:S01]  /*66e0*/  SHF.L.U32 R52, R61.reuse, 0x10, RZ ;  /* 0x000000103d347819 */ /* 0x040fe200000006ff */
[----:B------:R-:W-:Y:S01]  /*66f0*/  IMAD.SHL.U32 R54, R61, 0x100, RZ ;  /* 0x000001003d367824 */ /* 0x000fe200078e00ff */
[----:B------:R-:W-:Y:S01]  /*6700*/  SHF.R.S32.HI R51, RZ, 0x18, R60 ;  /* 0x00000018ff337819 */ /* 0x000fe2000001143c */
[----:B------:R-:W-:Y:S01]  /*6710*/  IMAD R20, R47, R24, RZ ;  /* 0x000000182f147224 */ /* 0x000fe200078e02ff */
[----:B------:R1:W-:Y:S01]  /*6720*/  STS.128 [R95+UR49+0x2200], R64 ;  /* 0x002200405f007988 */ /* 0x0003e20008000c31 */
[-C--:B------:R-:W-:Y:S01]  /*6730*/  IMAD R18, R49, R50.reuse, R18 ;  /* 0x0000003231127224 */ /* 0x080fe200078e0212 */
[----:B------:R-:W-:Y:S01]  /*6740*/  SHF.R.S32.HI R52, RZ, 0x18, R52 ;  /* 0x00000018ff347819 */ /* 0x000fe20000011434 */
[----:B------:R-:W-:Y:S01]  /*6750*/  IMAD R21, R47, R25, RZ ;  /* 0x000000192f157224 */ /* 0x000fe200078e02ff */
[----:B------:R-:W-:Y:S01]  /*6760*/  SHF.R.S32.HI R49, RZ, 0x18, R54 ;  /* 0x00000018ff317819 */ /* 0x000fe20000011436 */
[----:B------:R-:W-:Y:S01]  /*6770*/  IMAD R23, R51, R50, R23 ;  /* 0x0000003233177224 */ /* 0x000fe200078e0217 */
[----:B------:R-:W-:Y:S01]  /*6780*/  SHF.R.S32.HI R51, RZ, 0x18, R61 ;  /* 0x00000018ff337819 */ /* 0x000fe2000001143d */
[----:B------:R-:W-:Y:S01]  /*6790*/  IMAD R22, R47, R26, RZ ;  /* 0x0000001a2f167224 */ /* 0x000fe200078e02ff */
[----:B------:R-:W-:Y:S01]  /*67a0*/  SHF.R.S32.HI R54, RZ, 0x18, R63 ;  /* 0x00000018ff367819 */ /* 0x000fe2000001143f */
[----:B------:R-:W-:Y:S01]  /*67b0*/  IMAD R20, R53, R50, R20 ;  /* 0x0000003235147224 */ /* 0x000fe200078e0214 */
[----:B------:R-:W-:Y:S01]  /*67c0*/  I2IP.S8.S32.SAT R68, R23, R18, RZ ;  /* 0x0000001217447239 */ /* 0x000fe200000014ff */
[----:B------:R-:W-:Y:S01]  /*67d0*/  IMAD R27, R47, R27, RZ ;  /* 0x0000001b2f1b7224 */ /* 0x000fe200078e02ff */
[----:B------:R-:W-:Y:S01]  /*67e0*/  SHF.L.U32 R53, R62, 0x8, RZ ;  /* 0x000000083e357819 */ /* 0x000fe200000006ff */
[-C--:B------:R-:W-:Y:S01]  /*67f0*/  IMAD R21, R52, R50.reuse, R21 ;  /* 0x0000003234157224 */ /* 0x080fe200078e0215 */
[C---:B------:R-:W-:Y:S01]  /*6800*/  SHF.L.U32 R52, R62.reuse, 0x10, RZ ;  /* 0x000000103e347819 */ /* 0x040fe200000006ff */
[----:B------:R-:W-:Y:S01]  /*6810*/  IMAD R22, R49, R50, R22 ;  /* 0x0000003231167224 */ /* 0x000fe200078e0216 */
[----:B------:R-:W-:Y:S01]  /*6820*/  PRMT R49, R62, 0x8880, RZ ;  /* 0x000088803e317816 */ /* 0x000fe200000000ff */
[----:B------:R-:W-:Y:S01]  /*6830*/  IMAD R24, R47, R28, RZ ;  /* 0x0000001c2f187224 */ /* 0x000fe200078e02ff */
[----:B------:R-:W-:Y:S01]  /*6840*/  I2IP.S8.S32.SAT R68, R17, R16, R68 ;  /* 0x0000001011447239 */ /* 0x000fe20000001444 */
[----:B------:R-:W-:Y:S01]  /*6850*/  IMAD R27, R51, R50, R27 ;  /* 0x00000032331b7224 */ /* 0x000fe200078e021b */
[----:B------:R-:W-:Y:S01]  /*6860*/  SHF.R.S32.HI R51, RZ, 0x18, R52 ;  /* 0x00000018ff337819 */ /* 0x000fe20000011434 */
[C---:B------:R-:W-:Y:S01]  /*6870*/  IMAD R25, R47.reuse, R29, RZ ;  /* 0x0000001d2f197224 */ /* 0x040fe200078e02ff */
[----:B------:R-:W-:Y:S01]  /*6880*/  SHF.R.S32.HI R53, RZ, 0x18, R53 ;  /* 0x00000018ff357819 */ /* 0x000fe20000011435 */
[----:B------:R-:W-:Y:S01]  /*6890*/  IMAD R26, R47, R30, RZ ;  /* 0x0000001e2f1a7224 */ /* 0x000fe200078e02ff */
[----:B------:R-:W-:Y:S01]  /*68a0*/  I2IP.S8.S32.SAT R69, R27, R22, RZ ;  /* 0x000000161b457239 */ /* 0x000fe200000014ff */
[-C--:B------:R-:W-:Y:S01]  /*68b0*/  IMAD R24, R49, R50.reuse, R24 ;  /* 0x0000003231187224 */ /* 0x080fe200078e0218 */
[----:B------:R-:W-:Y:S01]  /*68c0*/  SHF.L.U32 R52, R63, 0x10, RZ ;  /* 0x000000103f347819 */ /* 0x000fe200000006ff */
[----:B------:R-:W-:Y:S01]  /*68d0*/  IMAD R25, R51, R50, R25 ;  /* 0x0000003233197224 */ /* 0x000fe200078e0219 */
[----:B------:R-:W-:Y:S01]  /*68e0*/  I2IP.S8.S32.SAT R69, R21, R20, R69 ;  /* 0x0000001415457239 */ /* 0x000fe20000001445 */
[----:B------:R-:W-:Y:S01]  /*68f0*/  IMAD R26, R53, R50, R26 ;  /* 0x00000032351a7224 */ /* 0x000fe200078e021a */
[----:B------:R-:W-:Y:S01]  /*6900*/  SHF.R.S32.HI R49, RZ, 0x18, R62 ;  /* 0x00000018ff317819 */ /* 0x000fe2000001143e */
[----:B------:R-:W-:Y:S01]  /*6910*/  IMAD R31, R47, R31, RZ ;  /* 0x0000001f2f1f7224 */ /* 0x000fe200078e02ff */
[C---:B------:R-:W-:Y:S01]  /*6920*/  PRMT R51, R63.reuse, 0x8880, RZ ;  /* 0x000088803f337816 */ /* 0x040fe200000000ff */
[----:B------:R-:W-:Y:S01]  /*6930*/  IMAD.SHL.U32 R53, R63, 0x100, RZ ;  /* 0x000001003f357824 */ /* 0x000fe200078e00ff */
[----:B------:R-:W-:Y:S01]  /*6940*/  SHF.R.S32.HI R52, RZ, 0x18, R52 ;  /* 0x00000018ff347819 */ /* 0x000fe20000011434 */
[C---:B------:R-:W-:Y:S02]  /*6950*/  IMAD R28, R47.reuse, R32, RZ ;  /* 0x000000202f1c7224 */ /* 0x040fe400078e02ff */
[----:B------:R-:W-:Y:S01]  /*6960*/  IMAD R29, R47, R33, RZ ;  /* 0x000000212f1d7224 */ /* 0x000fe200078e02ff */
[----:B------:R-:W-:Y:S01]  /*6970*/  SHF.R.S32.HI R53, RZ, 0x18, R53 ;  /* 0x00000018ff357819 */ /* 0x000fe20000011435 */
[-C--:B------:R-:W-:Y:S02]  /*6980*/  IMAD R31, R49, R50.reuse, R31 ;  /* 0x00000032311f7224 */ /* 0x080fe400078e021f */
[----:B------:R-:W-:Y:S02]  /*6990*/  IMAD R28, R51, R50, R28 ;  /* 0x00000032331c7224 */ /* 0x000fe400078e021c */
[----:B------:R-:W-:Y:S01]  /*69a0*/  IMAD R30, R47, R34, RZ ;  /* 0x000000222f1e7224 */ /* 0x000fe200078e02ff */
[----:B------:R-:W-:Y:S01]  /*69b0*/  I2IP.S8.S32.SAT R75, R31, R26, RZ ;  /* 0x0000001a1f4b7239 */ /* 0x000fe200000014ff */
[----:B------:R-:W-:Y:S02]  /*69c0*/  IMAD R29, R52, R50, R29 ;  /* 0x00000032341d7224 */ /* 0x000fe400078e021d */
[----:B------:R-:W-:Y:S01]  /*69d0*/  IMAD R35, R47, R35, RZ ;  /* 0x000000232f237224 */ /* 0x000fe200078e02ff */
[----:B------:R-:W-:Y:S01]  /*69e0*/  I2IP.S8.S32.SAT R70, R25, R24, R75 ;  /* 0x0000001819467239 */ /* 0x000fe2000000144b */
[-C--:B------:R-:W-:Y:S01]  /*69f0*/  IMAD R30, R53, R50.reuse, R30 ;  /* 0x00000032351e7224 */ /* 0x080fe200078e021e */
[----:B------:R-:W-:Y:S01]  /*6a00*/  LEA R75, R100, UR49, 0x3 ;  /* 0x00000031644b7c11 */ /* 0x000fe2000f8e18ff */
[----:B------:R-:W-:Y:S05]  /*6a10*/  IMAD R35, R54, R50, R35 ;  /* 0x0000003236237224 */ /* 0x000fea00078e0223 */
[----:B------:R-:W-:Y:S04]  /*6a20*/  I2IP.S8.S32.SAT R76, R35, R30, RZ ;  /* 0x0000001e234c7239 */ /* 0x000fe800000014ff */
[----:B------:R-:W-:Y:S02]  /*6a30*/  I2IP.S8.S32.SAT R71, R29, R28, R76 ;  /* 0x0000001c1d477239 */ /* 0x000fe4000000144c */
[----:B------:R-:W-:Y:S03]  /*6a40*/  @P6 SHF.L.U32 R76, R99, 0x1f, RZ ;  /* 0x0000001f634c6819 */ /* 0x000fe600000006ff */
[----:B------:R1:W-:Y:S01]  /*6a50*/  STS.128 [R112+0x2210], R68 ;  /* 0x0022104470007388 */ /* 0x0003e20000000c00 */
[----:B------:R-:W-:Y:S01]  /*6a60*/  @!PT LDS RZ, [RZ] ;  /* 0x00000000fffff984 */ /* 0x000fe20000000800 */
[----:B------:R-:W-:Y:S01]  /*6a70*/  @!PT LDS RZ, [RZ] ;  /* 0x00000000fffff984 */ /* 0x000fe20000000800 */
[----:B------:R-:W-:Y:S01]  /*6a80*/  @!PT LDS RZ, [RZ] ;  /* 0x00000000fffff984 */ /* 0x000fe20000000800 */
[----:B------:R-:W-:Y:S01]  /*6a90*/  @!PT LDS RZ, [RZ] ;  /* 0x00000000fffff984 */ /* 0x000fe20000000800 */
[----:B------:R2:W-:Y:S07]  /*6aa0*/  MEMBAR.ALL.CTA ;  /* 0x0000000000007992 */ /* 0x0005ee0000008000 */
[----:B--2---:R-:W2:Y:S02]  /*6ab0*/  FENCE.VIEW.ASYNC.S ;  /* 0x00000000000073c6 */ /* 0x004ea40000000000 */
[----:B--2---:R-:W-:Y:S06]  /*6ac0*/  BAR.SYNC.DEFER_BLOCKING 0x1, 0x80 ;  /* 0x0042000000007b1d */ /* 0x004fec0000010000 */
[----:B------:R-:W-:Y:S05]  /*6ad0*/  @P0 BRA `(.L_x_109) ;  /* 0x0000000000280947 */ /* 0x000fea0003800000 */
[----:B------:R-:W-:Y:S02]  /*6ae0*/  UIADD3 UR4, UPT, UPT, UR49, 0x2200, URZ ;  /* 0x0000220031047890 */ /* 0x000fe4000fffe0ff */
[----:B------:R-:W-:Y:S01]  /*6af0*/  UIADD3 UR6, UP0, UPT, UR52, 0x680, URZ ;  /* 0x0000068034067890 */ /* 0x000fe2000ff1e0ff */
[----:B------:R-:W-:Y:S03]  /*6b00*/  UMOV UR43, UR36 ;  /* 0x00000024002b7c82 */ /* 0x000fe60008000000 */
[----:B------:R-:W-:Y:S01]  /*6b10*/  MOV R104, UR4 ;  /* 0x0000000400687c02 */ /* 0x000fe20008000f00 */
[----:B------:R-:W-:Y:S03]  /*6b20*/  UIADD3.X UR7, UPT, UPT, URZ, UR53, URZ, UP0, !UPT ;  /* 0x00000035ff077290 */ /* 0x000fe600087fe4ff */
[----:B------:R-:W-:Y:S11]  /*6b30*/  R2UR UR40, R104 ;  /* 0x00000000682872ca */ /* 0x000ff600000e0000 */
[----:B------:R-:W-:Y:S02]  /*6b40*/  @!UPT UIADD3 URZ, UPT, UPT, URZ, URZ, URZ ;  /* 0x000000fffffff290 */ /* 0x000fe4000fffe0ff */
[----:B------:R2:W-:Y:S01]  /*6b50*/  UTMASTG.3D [UR40], [UR6] ;  /* 0x00000028060073b5 */ /* 0x0005e20008010000 */
[----:B------:R0:W-:Y:S01]  /*6b60*/  UTMACMDFLUSH ;  /* 0x00000000000079b7 */ /* 0x0001e20000000000 */
[----:B--2---:R-:W-:Y:S04]  /*6b70*/  DEPBAR.LE SB0, 0x1 ;  /* 0x000080400000791a */ /* 0x004fe80000000000 */
.L_x_109:
[----:B------:R-:W-:Y:S05]  /*6b80*/  BSYNC.RECONVERGENT B0 ;  /* 0x0000000000007941 */ /* 0x000fea0003800200 */
.L_x_108:
[----:B------:R-:W-:Y:S06]  /*6b90*/  BAR.SYNC.DEFER_BLOCKING 0x1, 0x80 ;  /* 0x0042000000007b1d */ /* 0x000fec0000010000 */
[----:B------:R-:W2:Y:S01]  /*6ba0*/  @P6 SYNCS.PHASECHK.TRANS64.TRYWAIT P0, [R75+URZ+0x110], R76 ;  /* 0x0001104c4b0065a7 */ /* 0x000ea200080011ff */
[----:B------:R-:W-:Y:S01]  /*6bb0*/  BSSY B1, `(.L_x_110) ;  /* 0x000001f000017945 */ /* 0x000fe20003800000 */
[----:B--2---:R-:W-:Y:S03]  /*6bc0*/  @P6 SEL R55, RZ, 0x1, !P0 ;  /* 0x00000001ff376807 */ /* 0x004fe60004000000 */
[----:B------:R-:W-:Y:S05]  /*6bd0*/  @!P6 BRA `(.L_x_111) ;  /* 0x000000000070e947 */ /* 0x000fea0003800000 */
[----:B------:R-:W-:Y:S01]  /*6be0*/  ISETP.NE.AND P1, PT, R72, RZ, PT ;  /* 0x000000ff4800720c */ /* 0x000fe20003f25270 */
[----:B------:R-:W-:Y:S01]  /*6bf0*/  BSSY B0, `(.L_x_112) ;  /* 0x0000008000007945 */ /* 0x000fe20003800000 */
[----:B------:R-:W-:Y:S11]  /*6c00*/  ISETP.NE.AND P0, PT, R55, RZ, PT ;  /* 0x000000ff3700720c */ /* 0x000ff60003f05270 */
[----:B------:R-:W-:Y:S04]  /*6c10*/  @P1 IMAD R74, R100, 0x1000, R74 ;  /* 0x00001000644a1824 */ /* 0x000fe800078e024a */
[----:B------:R-:W-:Y:S01]  /*6c20*/  @P1 IMAD.IADD R73, R73, 0x1, R74 ;  /* 0x0000000149491824 */ /* 0x000fe200078e024a */
[----:B------:R-:W-:Y:S06]  /*6c30*/  @P0 BRA `(.L_x_113) ;  /* 0x00000000000c0947 */ /* 0x000fec0003800000 */
[----:B------:R-:W-:Y:S04]  /*6c40*/  SHF.L.U32 R0, R99, 0x1f, RZ ;  /* 0x0000001f63007819 */ /* 0x000fe800000006ff */
[----:B------:R-:W2:Y:S02]  /*6c50*/  SYNCS.PHASECHK.TRANS64.TRYWAIT P0, [R75+URZ+0x110], R0 ;  /* 0x000110004b0075a7 */ /* 0x000ea400080011ff */
[----:B--2---:R-:W-:Y:S05]  /*6c60*/  @!P0 BRA `(.L_x_114) ;  /* 0x0000001c00008947 */ /* 0x004fea0003800000 */
.L_x_113:
[----:B------:R-:W-:Y:S05]  /*6c70*/  BSYNC B0 ;  /* 0x0000000000007941 */ /* 0x000fea0003800000 */
.L_x_112:
[----:B------:R-:W-:Y:S01]  /*6c80*/  ISETP.NE.AND P0, PT, R72, RZ, PT ;  /* 0x000000ff4800720c */ /* 0x000fe20003f05270 */
[----:B--2---:R-:W-:Y:S02]  /*6c90*/  VIADD R75, R75, 0x120 ;  /* 0x000001204b4b7836 */ /* 0x004fe40000000000 */
[----:B------:R-:W-:Y:S02]  /*6ca0*/  IMAD.U32 R0, RZ, RZ, UR37 ;  /* 0x00000025ff007e24 */ /* 0x000fe4000f8e00ff */
[----:B------:R-:W-:Y:S03]  /*6cb0*/  VIADD R100, R100, 0x1 ;  /* 0x0000000164647836 */ /* 0x000fe60000000000 */
[----:B------:R-:W-:Y:S05]  /*6cc0*/  PRMT R0, R0, 0x654, R75 ;  /* 0x0000065400007816 */ /* 0x000fea000000004b */
[----:B------:R2:W3:Y:S04]  /*6cd0*/  @P0 LDS.128 R56, [R74+0x200] ;  /* 0x000200004a380984 */ /* 0x0004e80000000c00 */
[----:B------:R2:W4:Y:S01]  /*6ce0*/  @P0 LDS.128 R60, [R73+0x210] ;  /* 0x00021000493c0984 */ /* 0x0005220000000c00 */
        /* <DEDUP_REMOVED lines=10> */
[----:B--23--:R-:W-:Y:S02]  /*6d90*/  LOP3.LUT R99, R99, R0, RZ, 0x3c, !PT ;  /* 0x0000000063637212 */ /* 0x00cfe400078e3cff */
.L_x_111:
[----:B------:R-:W-:Y:S05]  /*6da0*/  BSYNC B1 ;  /* 0x0000000000017941 */ /* 0x000fea0003800000 */
.L_x_110:
[----:B------:R-:W-:Y:S05]  /*6db0*/  VIADD R3, R48, 0x40 ;  /* 0x0000004030037836 */ /* 0x000fea0000000000 */
[----:B------:R-:W-:Y:S04]  /*6dc0*/  SHF.R.U32.HI R3, RZ, 0x15, R3 ;  /* 0x00000015ff037819 */ /* 0x000fe80000011603 */
[----:B------:R-:W-:Y:S11]  /*6dd0*/  LOP3.LUT P0, RZ, R3, 0x3, R96, 0x48, !PT ;  /* 0x0000000303ff7812 */ /* 0x000ff60007804860 */
[----:B------:R-:W-:Y:S02]  /*6de0*/  @!UPT UIADD3 URZ, UPT, UPT, URZ, URZ, URZ ;  /* 0x000000fffffff290 */ /* 0x000fe4000fffe0ff */
[----:B------:R-:W-:Y:S05]  /*6df0*/  @!P0 BRA `(.L_x_115) ;  /* 0x0000000000408947 */ /* 0x000fea0003800000 */
[----:B------:R-:W2:Y:S01]  /*6e00*/  LDCU.64 UR8, c[0x4][0x70] ;  /* 0x01000e00ff0877ac */ /* 0x000ea20008000a00 */
[----:B------:R-:W-:Y:S01]  /*6e10*/  MOV R3, 0x0 ;  /* 0x0000000000037802 */ /* 0x000fe20000000f00 */
[----:B------:R-:W-:Y:S02]  /*6e20*/  HFMA2 R12, -RZ, RZ, 0, 5.9604644775390625e-08 ;  /* 0x00000001ff0c7431 */ /* 0x000fe400000001ff */
[----:B------:R-:W-:Y:S02]  /*6e30*/  IMAD.MOV.U32 R8, RZ, RZ, 0x192 ;  /* 0x00000192ff087424 */ /* 0x000fe400078e00ff */
[----:B------:R-:W-:Y:S01]  /*6e40*/  IMAD.MOV.U32 R13, RZ, RZ, RZ ;  /* 0x000000ffff0d7224 */ /* 0x000fe200078e00ff */
[----:B------:R-:W3:Y:S01]  /*6e50*/  LDCU.64 UR6, c[0x4][0x78] ;  /* 0x01000f00ff0677ac */ /* 0x000ee20008000a00 */
[----:B------:R-:W1:Y:S01]  /*6e60*/  LDC.64 R2, c[0x4][R3] ;  /* 0x0100000003027b82 */ /* 0x000e620000000a00 */
[----:B------:R-:W5:Y:S01]  /*6e70*/  LDCU.64 UR4, c[0x4][0x10] ;  /* 0x01000200ff0477ac */ /* 0x000f620008000a00 */
[----:B--2---:R-:W-:Y:S01]  /*6e80*/  MOV R5, UR9 ;  /* 0x0000000900057c02 */ /* 0x004fe20008000f00 */
[----:B------:R-:W-:Y:S01]  /*6e90*/  IMAD.U32 R4, RZ, RZ, UR8 ;  /* 0x00000008ff047e24 */ /* 0x000fe2000f8e00ff */
[----:B---3--:R-:W-:Y:S01]  /*6ea0*/  MOV R7, UR7 ;  /* 0x0000000700077c02 */ /* 0x008fe20008000f00 */
[----:B------:R-:W-:Y:S01]  /*6eb0*/  IMAD.U32 R6, RZ, RZ, UR6 ;  /* 0x00000006ff067e24 */ /* 0x000fe2000f8e00ff */
[----:B-----5:R-:W-:Y:S01]  /*6ec0*/  MOV R11, UR5 ;  /* 0x00000005000b7c02 */ /* 0x020fe20008000f00 */
[----:B------:R-:W-:Y:S02]  /*6ed0*/  IMAD.U32 R10, RZ, RZ, UR4 ;  /* 0x00000004ff0a7e24 */ /* 0x000fe4000f8e00ff */
[----:B------:R-:W-:Y:S07]  /*6ee0*/  LEPC R20, `(.L_x_115) ;  /* 0x000000001014794e */ /* 0x000fee0000000000 */
[----:B-1--4-:R-:W-:Y:S05]  /*6ef0*/  CALL.ABS.NOINC R2 ;  /* 0x0000000002007343 */ /* 0x012fea0003c00000 */
.L_x_115:
[----:B------:R-:W-:Y:S01]  /*6f00*/  ISETP.NE.AND P0, PT, R105, RZ, PT ;  /* 0x000000ff6900720c */ /* 0x000fe20003f05270 */
[----:B------:R-:W-:Y:S05]  /*6f10*/  WARPSYNC.ALL ;  /* 0x0000000000007948 */ /* 0x000fea0003800000 */
[----:B------:R-:W-:Y:S01]  /*6f20*/  IMAD.SHL.U32 R80, R57, 0x100, RZ ;  /* 0x0000010039507824 */ /* 0x000fe200078e00ff */
[----:B------:R-:W-:Y:S01]  /*6f30*/  R2UR UR4, R48 ;  /* 0x00000000300472ca */ /* 0x000fe200000e0000 */
[----:B------:R-:W-:Y:S01]  /*6f40*/  IMAD.SHL.U32 R74, R59, 0x100, RZ ;  /* 0x000001003b4a7824 */ /* 0x000fe200078e00ff */
[C---:B------:R-:W-:Y:S01]  /*6f50*/  SHF.L.U32 R51, R56.reuse, 0x10, RZ ;  /* 0x0000001038337819 */ /* 0x040fe200000006ff */
[----:B-1--4-:R-:W-:Y:S01]  /*6f60*/  IMAD.SHL.U32 R68, R61, 0x100, RZ ;  /* 0x000001003d447824 */ /* 0x012fe200078e00ff */
[C---:B------:R-:W-:Y:S01]  /*6f70*/  PRMT R49, R56.reuse, 0x8880, RZ ;  /* 0x0000888038317816 */ /* 0x040fe200000000ff */
[----:B------:R-:W-:Y:S01]  /*6f80*/  BSSY.RECONVERGENT B0, `(.L_x_116) ;  /* 0x000009e000007945 */ /* 0x000fe20003800200 */
[----:B------:R-:W-:Y:S02]  /*6f90*/  SHF.L.U32 R53, R56, 0x8, RZ ;  /* 0x0000000838357819 */ /* 0x000fe400000006ff */
[----:B------:R-:W-:Y:S02]  /*6fa0*/  SHF.R.S32.HI R51, RZ, 0x18, R51 ;  /* 0x00000018ff337819 */ /* 0x000fe40000011433 */
[C---:B------:R-:W-:Y:S02]  /*6fb0*/  PRMT R82, R57.reuse, 0x8880, RZ ;  /* 0x0000888039527816 */ /* 0x040fe400000000ff */
[----:B------:R-:W-:Y:S01]  /*6fc0*/  SHF.R.S32.HI R53, RZ, 0x18, R53 ;  /* 0x00000018ff357819 */ /* 0x000fe20000011435 */
[----:B------:R-:W-:Y:S01]  /*6fd0*/  LDTM.16dp32bit_t0_t15.x32 R4, tmem[UR4+0x40] ;  /* 0x00004004000479ee */ /* 0x000fe20008a80000 */
[----:B------:R-:W1:Y:S01]  /*6fe0*/  LDTM.16dp32bit_t16_t31.x32 R4, tmem[UR4+0x60] ;  /* 0x00006004000479ee */ /* 0x000e620008aa0000 */
[----:B------:R-:W-:Y:S01]  /*6ff0*/  NOP ;  /* 0x0000000000007918 */ /* 0x000fe20000000000 */
[----:B------:R-:W-:Y:S02]  /*7000*/  R2UR UR5, R108 ;  /* 0x000000006c0572ca */ /* 0x000fe400000e0000 */
[----:B------:R-:W-:Y:S02]  /*7010*/  SHF.R.S32.HI R52, RZ, 0x18, R56 ;  /* 0x00000018ff347819 */ /* 0x000fe40000011438 */
[----:B------:R-:W-:Y:S02]  /*7020*/  SHF.L.U32 R81, R57, 0x10, RZ ;  /* 0x0000001039517819 */ /* 0x000fe400000006ff */
[C---:B------:R-:W-:Y:S02]  /*7030*/  PRMT R79, R58.reuse, 0x8880, RZ ;  /* 0x000088803a4f7816 */ /* 0x040fe400000000ff */
[----:B------:R-:W-:Y:S02]  /*7040*/  SHF.R.S32.HI R54, RZ, 0x18, R57 ;  /* 0x00000018ff367819 */ /* 0x000fe40000011439 */
[----:B------:R-:W-:Y:S02]  /*7050*/  SHF.L.U32 R78, R58, 0x10, RZ ;  /* 0x000000103a4e7819 */ /* 0x000fe400000006ff */
[C---:B------:R-:W-:Y:S01]  /*7060*/  PRMT R76, R59.reuse, 0x8880, RZ ;  /* 0x000088803b4c7816 */ /* 0x040fe200000000ff */
[----:B------:R-:W-:Y:S01]  /*7070*/  UIADD3 UR5, UPT, UPT, UR5, 0x180, URZ ;  /* 0x0000018005057890 */ /* 0x000fe2000fffe0ff */
[----:B------:R-:W-:Y:S02]  /*7080*/  SHF.R.S32.HI R55, RZ, 0x18, R58 ;  /* 0x00000018ff377819 */ /* 0x000fe4000001143a */
[----:B------:R-:W-:Y:S01]  /*7090*/  SHF.L.U32 R75, R59, 0x10, RZ ;  /* 0x000000103b4b7819 */ /* 0x000fe200000006ff */
[----:B------:R-:W-:Y:S01]  /*70a0*/  UPRMT UR5, UR37, 0x654, UR5 ;  /* 0x0000065425057896 */ /* 0x000fe20008000005 */
[C---:B------:R-:W-:Y:S02]  /*70b0*/  PRMT R73, R60.reuse, 0x8880, RZ ;  /* 0x000088803c497816 */ /* 0x040fe400000000ff */
[----:B------:R-:W-:Y:S01]  /*70c0*/  SHF.R.S32.HI R56, RZ, 0x18, R59 ;  /* 0x00000018ff387819 */ /* 0x000fe2000001143b */
[C---:B-1----:R-:W-:Y:S01]  /*70d0*/  IMAD R4, R47.reuse, R4, RZ ;  /* 0x000000042f047224 */ /* 0x042fe200078e02ff */
[----:B------:R-:W-:Y:S01]  /*70e0*/  SHF.L.U32 R72, R60, 0x10, RZ ;  /* 0x000000103c487819 */ /* 0x000fe200000006ff */
[----:B------:R-:W-:Y:S01]  /*70f0*/  IMAD R5, R47, R5, RZ ;  /* 0x000000052f057224 */ /* 0x000fe200078e02ff */
[----:B------:R-:W-:Y:S01]  /*7100*/  PRMT R70, R61, 0x8880, RZ ;  /* 0x000088803d467816 */ /* 0x000fe200000000ff */
[----:B------:R-:W-:Y:S01]  /*7110*/  IMAD R6, R47, R6, RZ ;  /* 0x000000062f067224 */ /* 0x000fe200078e02ff */
[----:B------:R-:W-:Y:S01]  /*7120*/  SYNCS.ARRIVE.TRANS64.RED.A1T0 RZ, [UR5], RZ ;  /* 0x000000ffffff79a7 */ /* 0x000fe20008100405 */
[----:B------:R-:W-:Y:S01]  /*7130*/  IMAD R4, R49, R50, R4 ;  /* 0x0000003231047224 */ /* 0x000fe200078e0204 */
[----:B------:R-:W-:Y:S01]  /*7140*/  MOV R49, R82 ;  /* 0x0000005200317202 */ /* 0x000fe20000000f00 */
[----:B------:R-:W-:Y:S01]  /*7150*/  IMAD R7, R47, R7, RZ ;  /* 0x000000072f077224 */ /* 0x000fe200078e02ff */
[----:B------:R-:W-:Y:S01]  /*7160*/  SHF.R.S32.HI R57, RZ, 0x18, R60 ;  /* 0x00000018ff397819 */ /* 0x000fe2000001143c */
[-C--:B------:R-:W-:Y:S01]  /*7170*/  IMAD R5, R51, R50.reuse, R5 ;  /* 0x0000003233057224 */ /* 0x080fe200078e0205 */
[----:B------:R-:W-:Y:S01]  /*7180*/  SHF.R.S32.HI R51, RZ, 0x18, R81 ;  /* 0x00000018ff337819 */ /* 0x000fe20000011451 */
[----:B------:R-:W-:Y:S01]  /*7190*/  IMAD R6, R53, R50, R6 ;  /* 0x0000003235067224 */ /* 0x000fe200078e0206 */
[----:B------:R-:W-:Y:S01]  /*71a0*/  SHF.R.S32.HI R53, RZ, 0x18, R80 ;  /* 0x00000018ff357819 */ /* 0x000fe20000011450 */
[----:B------:R-:W-:Y:S01]  /*71b0*/  IMAD R8, R47, R8, RZ ;  /* 0x000000082f087224 */ /* 0x000fe200078e02ff */
[----:B------:R-:W-:Y:S01]  /*71c0*/  SHF.L.U32 R69, R61, 0x10, RZ ;  /* 0x000000103d457819 */ /* 0x000fe200000006ff */
[----:B------:R-:W-:Y:S01]  /*71d0*/  IMAD R7, R52, R50, R7 ;  /* 0x0000003234077224 */ /* 0x000fe200078e0207 */
[----:B------:R-:W-:Y:S01]  /*71e0*/  SHF.R.S32.HI R52, RZ, 0x18, R75 ;  /* 0x00000018ff347819 */ /* 0x000fe2000001144b */
[C---:B------:R-:W-:Y:S01]  /*71f0*/  IMAD R9, R47.reuse, R9, RZ ;  /* 0x000000092f097224 */ /* 0x040fe200078e02ff */
[----:B------:R-:W-:Y:S01]  /*7200*/  PRMT R67, R62, 0x8880, RZ ;  /* 0x000088803e437816 */ /* 0x000fe200000000ff */
[----:B------:R-:W-:Y:S01]  /*7210*/  IMAD R10, R47, R10, RZ ;  /* 0x0000000a2f0a7224 */ /* 0x000fe200078e02ff */
[----:B------:R-:W-:Y:S01]  /*7220*/  I2IP.S8.S32.SAT R108, R7, R6, RZ ;  /* 0x00000006076c7239 */ /* 0x000fe200000014ff */
[----:B------:R-:W-:Y:S01]  /*7230*/  IMAD R8, R49, R50, R8 ;  /* 0x0000003231087224 */ /* 0x000fe200078e0208 */
[----:B------:R-:W-:Y:S01]  /*7240*/  MOV R49, R79 ;  /* 0x0000004f00317202 */ /* 0x000fe20000000f00 */
[----:B------:R-:W-:Y:S01]  /*7250*/  IMAD R11, R47, R11, RZ ;  /* 0x0000000b2f0b7224 */ /* 0x000fe200078e02ff */
[----:B------:R-:W-:Y:S01]  /*7260*/  I2IP.S8.S32.SAT R108, R5, R4, R108 ;  /* 0x00000004056c7239 */ /* 0x000fe2000000146c */
[-C--:B------:R-:W-:Y:S01]  /*7270*/  IMAD R9, R51, R50.reuse, R9 ;  /* 0x0000003233097224 */ /* 0x080fe200078e0209 */
[----:B------:R-:W-:Y:S01]  /*7280*/  SHF.R.S32.HI R51, RZ, 0x18, R78 ;  /* 0x00000018ff337819 */ /* 0x000fe2000001144e */
[----:B------:R-:W-:Y:S01]  /*7290*/  IMAD R10, R53, R50, R10 ;  /* 0x00000032350a7224 */ /* 0x000fe200078e020a */
[----:B------:R-:W-:Y:S01]  /*72a0*/  SHF.R.S32.HI R53, RZ, 0x18, R74 ;  /* 0x00000018ff357819 */ /* 0x000fe2000001144a */
[C---:B------:R-:W-:Y:S01]  /*72b0*/  IMAD R12, R47.reuse, R12, RZ ;  /* 0x0000000c2f0c7224 */ /* 0x040fe200078e02ff */
[----:B------:R-:W-:Y:S01]  /*72c0*/  SHF.L.U32 R77, R58, 0x8, RZ ;  /* 0x000000083a4d7819 */ /* 0x000fe200000006ff */
[-C--:B------:R-:W-:Y:S01]  /*72d0*/  IMAD R11, R54, R50.reuse, R11 ;  /* 0x00000032360b7224 */ /* 0x080fe200078e020b */
[----:B------:R-:W-:Y:S01]  /*72e0*/  SHF.R.S32.HI R58, RZ, 0x18, R61 ;  /* 0x00000018ff3a7819 */ /* 0x000fe2000001143d */
[----:B------:R-:W-:Y:S01]  /*72f0*/  IMAD R13, R47, R13, RZ ;  /* 0x0000000d2f0d7224 */ /* 0x000fe200078e02ff */
[----:B------:R-:W-:Y:S01]  /*7300*/  SHF.L.U32 R66, R62, 0x10, RZ ;  /* 0x000000103e427819 */ /* 0x000fe200000006ff */
[----:B------:R-:W-:Y:S01]  /*7310*/  IMAD R12, R49, R50, R12 ;  /* 0x00000032310c7224 */ /* 0x000fe200078e020c */
[----:B------:R-:W-:Y:S01]  /*7320*/  SHF.R.S32.HI R49, RZ, 0x18, R77 ;  /* 0x00000018ff317819 */ /* 0x000fe2000001144d */
[----:B------:R-:W-:Y:S01]  /*7330*/  IMAD R14, R47, R14, RZ ;  /* 0x0000000e2f0e7224 */ /* 0x000fe200078e02ff */
[----:B------:R-:W-:Y:S01]  /*7340*/  I2IP.S8.S32.SAT R109, R11, R10, RZ ;  /* 0x0000000a0b6d7239 */ /* 0x000fe200000014ff */
[----:B------:R-:W-:Y:S01]  /*7350*/  IMAD R15, R47, R15, RZ ;  /* 0x0000000f2f0f7224 */ /* 0x000fe200078e02ff */
[----:B------:R-:W-:Y:S01]  /*7360*/  PRMT R64, R63, 0x8880, RZ ;  /* 0x000088803f407816 */ /* 0x000fe200000000ff */
[----:B------:R-:W-:Y:S01]  /*7370*/  IMAD R13, R51, R50, R13 ;  /* 0x00000032330d7224 */ /* 0x000fe200078e020d */
[----:B------:R-:W-:Y:S01]  /*7380*/  MOV R51, R76 ;  /* 0x0000004c00337202 */ /* 0x000fe20000000f00 */
[----:B------:R-:W-:Y:S01]  /*7390*/  IMAD R16, R47, R16, RZ ;  /* 0x000000102f107224 */ /* 0x000fe200078e02ff */
[----:B------:R-:W-:Y:S01]  /*73a0*/  I2IP.S8.S32.SAT R109, R9, R8, R109 ;  /* 0x00000008096d7239 */ /* 0x000fe2000000146d */
[-C--:B------:R-:W-:Y:S01]  /*73b0*/  IMAD R14, R49, R50.reuse, R14 ;  /* 0x00000032310e7224 */ /* 0x080fe200078e020e */
[----:B------:R-:W-:Y:S01]  /*73c0*/  SHF.R.S32.HI R59, RZ, 0x18, R62 ;  /* 0x00000018ff3b7819 */ /* 0x000fe2000001143e */
[----:B------:R-:W-:Y:S01]  /*73d0*/  IMAD R17, R47, R17, RZ ;  /* 0x000000112f117224 */ /* 0x000fe200078e02ff */
[----:B------:R-:W-:Y:S01]  /*73e0*/  SHF.L.U32 R71, R60, 0x8, RZ ;  /* 0x000000083c477819 */ /* 0x000fe200000006ff */
[----:B------:R-:W-:Y:S01]  /*73f0*/  IMAD R15, R55, R50, R15 ;  /* 0x00000032370f7224 */ /* 0x000fe200078e020f */
[----:B------:R-:W-:Y:S01]  /*7400*/  SHF.R.S32.HI R60, RZ, 0x18, R63 ;  /* 0x00000018ff3c7819 */ /* 0x000fe2000001143f */
[----:B------:R-:W-:Y:S01]  /*7410*/  IMAD R18, R47, R18, RZ ;  /* 0x000000122f127224 */ /* 0x000fe200078e02ff */
[----:B------:R-:W-:Y:S01]  /*7420*/  SHF.L.U32 R65, R62, 0x8, RZ ;  /* 0x000000083e417819 */ /* 0x000fe200000006ff */
[----:B------:R-:W-:Y:S01]  /*7430*/  IMAD R16, R51, R50, R16 ;  /* 0x0000003233107224 */ /* 0x000fe200078e0210 */
[----:B------:R-:W-:Y:S01]  /*7440*/  I2IP.S8.S32.SAT R110, R15, R14, RZ ;  /* 0x0000000e0f6e7239 */ /* 0x000fe200000014ff */
[----:B------:R-:W-:Y:S01]  /*7450*/  IMAD R19, R47, R19, RZ ;  /* 0x000000132f137224 */ /* 0x000fe200078e02ff */
[----:B------:R-:W-:Y:S01]  /*7460*/  SHF.R.S32.HI R51, RZ, 0x18, R72 ;  /* 0x00000018ff337819 */ /* 0x000fe20000011448 */
[----:B------:R-:W-:Y:S01]  /*7470*/  IMAD R17, R52, R50, R17 ;  /* 0x0000003234117224 */ /* 0x000fe200078e0211 */
[----:B------:R-:W-:Y:S01]  /*7480*/  I2IP.S8.S32.SAT R110, R13, R12, R110 ;  /* 0x0000000c0d6e7239 */ /* 0x000fe2000000146e */
[----:B------:R-:W-:Y:S01]  /*7490*/  IMAD R0, R47, R20, RZ ;  /* 0x000000142f007224 */ /* 0x000fe200078e02ff */
[----:B------:R-:W-:Y:S01]  /*74a0*/  SHF.R.S32.HI R52, RZ, 0x18, R71 ;  /* 0x00000018ff347819 */ /* 0x000fe20000011447 */
[-C--:B------:R-:W-:Y:S01]  /*74b0*/  IMAD R18, R53, R50.reuse, R18 ;  /* 0x0000003235127224 */ /* 0x080fe200078e0212 */
[----:B------:R-:W-:Y:S01]  /*74c0*/  SHF.R.S32.HI R53, RZ, 0x18, R68 ;  /* 0x00000018ff357819 */ /* 0x000fe20000011444 */
[----:B------:R-:W-:Y:S01]  /*74d0*/  IMAD.MOV.U32 R49, RZ, RZ, R73 ;  /* 0x000000ffff317224 */ /* 0x000fe200078e0049 */
[----:B------:R-:W-:Y:S01]  /*74e0*/  SHF.L.U32 R62, R63, 0x10, RZ ;  /* 0x000000103f3e7819 */ /* 0x000fe200000006ff */
[C---:B------:R-:W-:Y:S02]  /*74f0*/  IMAD R2, R47.reuse, R21, RZ ;  /* 0x000000152f027224 */ /* 0x040fe400078e02ff */
[----:B------:R-:W-:Y:S02]  /*7500*/  IMAD R19, R56, R50, R19 ;  /* 0x0000003238137224 */ /* 0x000fe400078e0213 */
[----:B------:R-:W-:Y:S02]  /*7510*/  IMAD R3, R47, R22, RZ ;  /* 0x000000162f037224 */ /* 0x000fe400078e02ff */
[----:B------:R-:W-:Y:S01]  /*7520*/  IMAD R0, R49, R50, R0 ;  /* 0x0000003231007224 */ /* 0x000fe200078e0200 */
[----:B------:R-:W-:Y:S01]  /*7530*/  I2IP.S8.S32.SAT R111, R19, R18, RZ ;  /* 0x00000012136f7239 */ /* 0x000fe200000014ff */
[----:B------:R-:W-:Y:S01]  /*7540*/  IMAD R23, R47, R23, RZ ;  /* 0x000000172f177224 */ /* 0x000fe200078e02ff */
[----:B------:R-:W-:Y:S01]  /*7550*/  MOV R49, R70 ;  /* 0x0000004600317202 */ /* 0x000fe20000000f00 */
[----:B------:R-:W-:Y:S01]  /*7560*/  IMAD R2, R51, R50, R2 ;  /* 0x0000003233027224 */ /* 0x000fe200078e0202 */
[----:B------:R-:W-:Y:S01]  /*7570*/  I2IP.S8.S32.SAT R111, R17, R16, R111 ;  /* 0x00000010116f7239 */ /* 0x000fe2000000146f */
[C---:B------:R-:W-:Y:S01]  /*7580*/  IMAD R20, R47.reuse, R24, RZ ;  /* 0x000000182f147224 */ /* 0x040fe200078e02ff */
[----:B------:R-:W-:Y:S01]  /*7590*/  SHF.R.S32.HI R51, RZ, 0x18, R69 ;  /* 0x00000018ff337819 */ /* 0x000fe20000011445 */
[-C--:B------:R-:W-:Y:S01]  /*75a0*/  IMAD R3, R52, R50.reuse, R3 ;  /* 0x0000003234037224 */ /* 0x080fe200078e0203 */
[----:B------:R-:W-:Y:S01]  /*75b0*/  SHF.R.S32.HI R52, RZ, 0x18, R62 ;  /* 0x00000018ff347819 */ /* 0x000fe2000001143e */
[----:B------:R-:W-:Y:S01]  /*75c0*/  IMAD R21, R47, R25, RZ ;  /* 0x000000192f157224 */ /* 0x000fe200078e02ff */
[----:B------:R1:W-:Y:S01]  /*75d0*/  STS.128 [R95+UR49+0x3200], R108 ;  /* 0x0032006c5f007988 */ /* 0x0003e20008000c31 */
[----:B------:R-:W-:Y:S02]  /*75e0*/  IMAD R23, R57, R50, R23 ;  /* 0x0000003239177224 */ /* 0x000fe400078e0217 */
[----:B------:R-:W-:Y:S02]  /*75f0*/  IMAD R22, R47, R26, RZ ;  /* 0x0000001a2f167224 */ /* 0x000fe400078e02ff */
[-C--:B------:R-:W-:Y:S01]  /*7600*/  IMAD R20, R49, R50.reuse, R20 ;  /* 0x0000003231147224 */ /* 0x080fe200078e0214 */
[----:B------:R-:W-:Y:S01]  /*7610*/  I2IP.S8.S32.SAT R113, R23, R3, RZ ;  /* 0x0000000317717239 */ /* 0x000fe200000014ff */
[----:B------:R-:W-:Y:S01]  /*7620*/  IMAD R27, R47, R27, RZ ;  /* 0x0000001b2f1b7224 */ /* 0x000fe200078e02ff */
[----:B------:R-:W-:Y:S01]  /*7630*/  MOV R49, R67 ;  /* 0x0000004300317202 */ /* 0x000fe20000000f00 */
[----:B------:R-:W-:Y:S01]  /*7640*/  IMAD R21, R51, R50, R21 ;  /* 0x0000003233157224 */ /* 0x000fe200078e0215 */
[----:B------:R-:W-:Y:S01]  /*7650*/  I2IP.S8.S32.SAT R116, R2, R0, R113 ;  /* 0x0000000002747239 */ /* 0x000fe20000001471 */
[----:B------:R-:W-:Y:S01]  /*7660*/  IMAD R24, R47, R28, RZ ;  /* 0x0000001c2f187224 */ /* 0x000fe200078e02ff */
[----:B------:R-:W-:Y:S01]  /*7670*/  SHF.R.S32.HI R51, RZ, 0x18, R66 ;  /* 0x00000018ff337819 */ /* 0x000fe20000011442 */
[-C--:B------:R-:W-:Y:S01]  /*7680*/  IMAD R22, R53, R50.reuse, R22 ;  /* 0x0000003235167224 */ /* 0x080fe200078e0216 */
[----:B------:R-:W-:Y:S01]  /*7690*/  IADD3 R113, PT, PT, R44, 0x1, RZ ;  /* 0x000000012c717810 */ /* 0x000fe20007ffe0ff */
[-C--:B------:R-:W-:Y:S02]  /*76a0*/  IMAD R27, R58, R50.reuse, R27 ;  /* 0x000000323a1b7224 */ /* 0x080fe400078e021b */
[----:B------:R-:W-:Y:S02]  /*76b0*/  IMAD R25, R47, R29, RZ ;  /* 0x0000001d2f197224 */ /* 0x000fe400078e02ff */
[----:B------:R-:W-:Y:S01]  /*76c0*/  IMAD R24, R49, R50, R24 ;  /* 0x0000003231187224 */ /* 0x000fe200078e0218 */
[----:B------:R-:W-:Y:S01]  /*76d0*/  SHF.R.S32.HI R49, RZ, 0x18, R65 ;  /* 0x00000018ff317819 */ /* 0x000fe20000011441 */
[----:B------:R-:W-:Y:S01]  /*76e0*/  IMAD R26, R47, R30, RZ ;  /* 0x0000001e2f1a7224 */ /* 0x000fe200078e02ff */
[----:B------:R-:W-:Y:S01]  /*76f0*/  I2IP.S8.S32.SAT R117, R27, R22, RZ ;  /* 0x000000161b757239 */ /* 0x000fe200000014ff */
[----:B------:R-:W-:Y:S02]  /*7700*/  IMAD.SHL.U32 R61, R63, 0x100, RZ ;  /* 0x000001003f3d7824 */ /* 0x000fe400078e00ff */
[----:B------:R-:W-:Y:S01]  /*7710*/  IMAD R31, R47, R31, RZ ;  /* 0x0000001f2f1f7224 */ /* 0x000fe200078e02ff */
[----:B------:R-:W-:Y:S01]  /*7720*/  I2IP.S8.S32.SAT R117, R21, R20, R117 ;  /* 0x0000001415757239 */ /* 0x000fe20000001475 */
[----:B------:R-:W-:Y:S01]  /*7730*/  IMAD R25, R51, R50, R25 ;  /* 0x0000003233197224 */ /* 0x000fe200078e0219 */
[----:B------:R-:W-:Y:S01]  /*7740*/  MOV R51, R64 ;  /* 0x0000004000337202 */ /* 0x000fe20000000f00 */
[----:B------:R-:W-:Y:S01]  /*7750*/  IMAD R28, R47, R32, RZ ;  /* 0x000000202f1c7224 */ /* 0x000fe200078e02ff */
[----:B------:R-:W-:Y:S01]  /*7760*/  SHF.R.S32.HI R53, RZ, 0x18, R61 ;  /* 0x00000018ff357819 */ /* 0x000fe2000001143d */
[-C--:B------:R-:W-:Y:S02]  /*7770*/  IMAD R26, R49, R50.reuse, R26 ;  /* 0x00000032311a7224 */ /* 0x080fe400078e021a */
[----:B------:R-:W-:Y:S02]  /*7780*/  IMAD R29, R47, R33, RZ ;  /* 0x000000212f1d7224 */ /* 0x000fe400078e02ff */
[-C--:B------:R-:W-:Y:S02]  /*7790*/  IMAD R31, R59, R50.reuse, R31 ;  /* 0x000000323b1f7224 */ /* 0x080fe400078e021f */
[----:B------:R-:W-:Y:S02]  /*77a0*/  IMAD R28, R51, R50, R28 ;  /* 0x00000032331c7224 */ /* 0x000fe400078e021c */
[----:B------:R-:W-:Y:S01]  /*77b0*/  IMAD R30, R47, R34, RZ ;  /* 0x000000222f1e7224 */ /* 0x000fe200078e02ff */
[----:B------:R-:W-:Y:S01]  /*77c0*/  I2IP.S8.S32.SAT R114, R31, R26, RZ ;  /* 0x0000001a1f727239 */ /* 0x000fe200000014ff */
[----:B------:R-:W-:Y:S02]  /*77d0*/  IMAD R29, R52, R50, R29 ;  /* 0x00000032341d7224 */ /* 0x000fe400078e021d */
[----:B------:R-:W-:Y:S01]  /*77e0*/  IMAD R35, R47, R35, RZ ;  /* 0x000000232f237224 */ /* 0x000fe200078e02ff */
[----:B------:R-:W-:Y:S01]  /*77f0*/  I2IP.S8.S32.SAT R118, R25, R24, R114 ;  /* 0x0000001819767239 */ /* 0x000fe20000001472 */
[-C--:B------:R-:W-:Y:S02]  /*7800*/  IMAD R30, R53, R50.reuse, R30 ;  /* 0x00000032351e7224 */ /* 0x080fe400078e021e */
[----:B------:R-:W-:Y:S05]  /*7810*/  IMAD R35, R60, R50, R35 ;  /* 0x000000323c237224 */ /* 0x000fea00078e0223 */
[----:B------:R-:W-:Y:S04]  /*7820*/  I2IP.S8.S32.SAT R115, R35, R30, RZ ;  /* 0x0000001e23737239 */ /* 0x000fe800000014ff */
[----:B------:R-:W-:Y:S05]  /*7830*/  I2IP.S8.S32.SAT R119, R29, R28, R115 ;  /* 0x0000001c1d777239 */ /* 0x000fea0000001473 */
        /* <DEDUP_REMOVED lines=9> */
[----:B------:R-:W-:Y:S02]  /*78d0*/  UIADD3 UR8, UP0, UPT, UR52, 0x680, URZ ;  /* 0x0000068034087890 */ /* 0x000fe4000ff1e0ff */
[----:B------:R-:W-:Y:S02]  /*78e0*/  UIADD3 UR5, UPT, UPT, UR41, 0x40, URZ ;  /* 0x0000004029057890 */ /* 0x000fe4000fffe0ff */
[----:B------:R-:W-:Y:S02]  /*78f0*/  UIADD3 UR4, UPT, UPT, UR49, 0x3200, URZ ;  /* 0x0000320031047890 */ /* 0x000fe4000fffe0ff */
[----:B------:R-:W-:Y:S01]  /*7900*/  UIADD3.X UR9, UPT, UPT, URZ, UR53, URZ, UP0, !UPT ;  /* 0x00000035ff097290 */ /* 0x000fe200087fe4ff */
[----:B------:R-:W-:Y:S01]  /*7910*/  UMOV UR6, UR42 ;  /* 0x0000002a00067c82 */ /* 0x000fe20008000000 */
[----:B------:R-:W-:Y:S07]  /*7920*/  UMOV UR7, UR36 ;  /* 0x0000002400077c82 */ /* 0x000fee0008000000 */
[----:B------:R2:W-:Y:S01]  /*7930*/  UTMASTG.3D [UR4], [UR8] ;  /* 0x00000004080073b5 */ /* 0x0005e20008010000 */
[----:B------:R0:W-:Y:S01]  /*7940*/  UTMACMDFLUSH ;  /* 0x00000000000079b7 */ /* 0x0001e20000000000 */
[----:B--2---:R-:W-:Y:S04]  /*7950*/  DEPBAR.LE SB0, 0x1 ;  /* 0x000080400000791a */ /* 0x004fe80000000000 */
.L_x_117:
[----:B------:R-:W-:Y:S05]  /*7960*/  BSYNC.RECONVERGENT B0 ;  /* 0x0000000000007941 */ /* 0x000fea0003800200 */
.L_x_116:
[----:B------:R-:W-:Y:S01]  /*7970*/  BAR.SYNC.DEFER_BLOCKING 0x1, 0x80 ;  /* 0x0042000000007b1d */ /* 0x000fe20000010000 */
[----:B------:R-:W-:Y:S01]  /*7980*/  ISETP.NE.AND P2, PT, R106, RZ, PT ;  /* 0x000000ff6a00720c */ /* 0x000fe20003f45270 */
[----:B------:R-:W-:Y:S01]  /*7990*/  IMAD.IADD R20, R43, 0x1, R83 ;  /* 0x000000012b147824 */ /* 0x000fe200078e0253 */
[----:B------:R-:W-:Y:S01]  /*79a0*/  ISETP.NE.AND P0, PT, R107, 0x2, PT ;  /* 0x000000026b00780c */ /* 0x000fe20003f05270 */
[----:B------:R-:W-:Y:S01]  /*79b0*/  IMAD.IADD R21, R45, 0x1, R90 ;  /* 0x000000012d157824 */ /* 0x000fe200078e025a */
[----:B------:R-:W-:Y:S02]  /*79c0*/  ISETP.NE.AND P1, PT, R113, 0x4, PT ;  /* 0x000000047100780c */ /* 0x000fe40003f25270 */
[----:B------:R-:W-:Y:S02]  /*79d0*/  SEL R0, RZ, 0x1, P0 ;  /* 0x00000001ff007807 */ /* 0x000fe40000000000 */
[----:B------:R-:W-:Y:S02]  /*79e0*/  SEL R3, RZ, 0x1, P1 ;  /* 0x00000001ff037807 */ /* 0x000fe40000800000 */
[----:B------:R-:W-:Y:S02]  /*79f0*/  LOP3.LUT R101, R101, R0, RZ, 0x3c, !PT ;  /* 0x0000000065657212 */ /* 0x000fe400078e3cff */
[----:B------:R-:W-:Y:S02]  /*7a00*/  LOP3.LUT R102, R102, R3, RZ, 0x3c, !PT ;  /* 0x0000000366667212 */ /* 0x000fe400078e3cff */
[----:B------:R-:W-:Y:S02]  /*7a10*/  @P2 R2UR UR36, R98 ;  /* 0x00000000622422ca */ /* 0x000fe400000e0000 */
[----:B------:R-:W-:Y:S02]  /*7a20*/  SEL R107, R107, RZ, P0 ;  /* 0x000000ff6b6b7207 */ /* 0x000fe40000000000 */
[----:B------:R-:W-:Y:S01]  /*7a30*/  SEL R44, R113, RZ, P1 ;  /* 0x000000ff712c7207 */ /* 0x000fe20000800000 */
[----:B------:R-:W-:Y:S10]  /*7a40*/  @P2 BRA `(.L_x_118) ;  /* 0xffffffd400d82947 */ /* 0x000ff4000383ffff */
[----:B------:R-:W-:Y:S05]  /*7a50*/  EXIT ;  /* 0x000000000000794d */ /* 0x000fea0003800000 */
.L_x_20:
[----:B--2---:R2:W1:Y:S02]  /*7a60*/  SYNCS.PHASECHK.TRANS64.TRYWAIT P0, [R3+URZ+0x1b0], R2 ;  /* 0x0001b002030075a7 */ /* 0x00446400080011ff */
[----:B-1----:R-:W-:Y:S05]  /*7a70*/  @!P0 NANOSLEEP.SYNCS 0x989680 ;  /* 0x009896800000895d */ /* 0x002fea0003900000 */
[----:B------:R-:W1:Y:S02]  /*7a80*/  @!P0 SYNCS.PHASECHK.TRANS64 P0, [R3+URZ+0x1b0], R2 ;  /* 0x0001b002030085a7 */ /* 0x000e6400080010ff */
[----:B-1----:R-:W-:Y:S05]  /*7a90*/  @!P0 BRA `(.L_x_20) ;  /* 0xfffffffc00f08947 */ /* 0x002fea000383ffff */
[----:B------:R-:W-:Y:S05]  /*7aa0*/  BRA `(.L_x_119) ;  /* 0xffffff9c00307947 */ /* 0x000fea000383ffff */
.L_x_23:
[----:B-1----:R-:W-:-:S07]  /*7ab0*/  MOV R2, UR33 ;  /* 0x0000002100027c02 */ /* 0x002fce0008000f00 */
.L_x_120:
[----:B-1----:R1:W2:Y:S02]  /*7ac0*/  SYNCS.PHASECHK.TRANS64.TRYWAIT P0, [R2+URZ+0x88], R5 ;  /* 0x00008805020075a7 */ /* 0x0022a400080011ff */
[----:B--2---:R-:W-:Y:S05]  /*7ad0*/  @!P0 NANOSLEEP.SYNCS 0x989680 ;  /* 0x009896800000895d */ /* 0x004fea0003900000 */
[----:B------:R-:W2:Y:S02]  /*7ae0*/  @!P0 SYNCS.PHASECHK.TRANS64 P0, [R2+URZ+0x88], R5 ;  /* 0x00008805020085a7 */ /* 0x000ea400080010ff */
[----:B--2---:R-:W-:Y:S05]  /*7af0*/  @!P0 BRA `(.L_x_120) ;  /* 0xfffffffc00f08947 */ /* 0x004fea000383ffff */
[----:B------:R-:W-:Y:S05]  /*7b00*/  BRA `(.L_x_22) ;  /* 0xffffff9c00807947 */ /* 0x000fea000383ffff */
.L_x_29:
[----:B-1----:R-:W-:-:S07]  /*7b10*/  MOV R2, UR17 ;  /* 0x0000001100027c02 */ /* 0x002fce0008000f00 */
.L_x_121:
[----:B-1----:R1:W2:Y:S02]  /*7b20*/  SYNCS.PHASECHK.TRANS64.TRYWAIT P0, [R2+URZ+0x88], R5 ;  /* 0x00008805020075a7 */ /* 0x0022a400080011ff */
[----:B--2---:R-:W-:Y:S05]  /*7b30*/  @!P0 NANOSLEEP.SYNCS 0x989680 ;  /* 0x009896800000895d */ /* 0x004fea0003900000 */
[----:B------:R-:W2:Y:S02]  /*7b40*/  @!P0 SYNCS.PHASECHK.TRANS64 P0, [R2+URZ+0x88], R5 ;  /* 0x00008805020085a7 */ /* 0x000ea400080010ff */
[----:B--2---:R-:W-:Y:S05]  /*7b50*/  @!P0 BRA `(.L_x_121) ;  /* 0xfffffffc00f08947 */ /* 0x004fea000383ffff */
[----:B------:R-:W-:Y:S05]  /*7b60*/  BRA `(.L_x_28) ;  /* 0xffffffa000287947 */ /* 0x000fea000383ffff */
.L_x_33:
[----:B-1----:R1:W2:Y:S02]  /*7b70*/  SYNCS.PHASECHK.TRANS64.TRYWAIT P0, [R2+URZ+0x140], R3 ;  /* 0x00014003020075a7 */ /* 0x0022a400080011ff */
[----:B--2---:R-:W-:Y:S05]  /*7b80*/  @!P0 NANOSLEEP.SYNCS 0x989680 ;  /* 0x009896800000895d */ /* 0x004fea0003900000 */
[----:B------:R-:W2:Y:S02]  /*7b90*/  @!P0 SYNCS.PHASECHK.TRANS64 P0, [R2+URZ+0x140], R3 ;  /* 0x00014003020085a7 */ /* 0x000ea400080010ff */
[----:B--2---:R-:W-:Y:S05]  /*7ba0*/  @!P0 BRA `(.L_x_33) ;  /* 0xfffffffc00f08947 */ /* 0x004fea000383ffff */
[----:B------:R-:W-:Y:S05]  /*7bb0*/  BRA `(.L_x_122) ;  /* 0xffffffa000b87947 */ /* 0x000fea000383ffff */
.L_x_37:
[----:B----4-:R-:W-:-:S07]  /*7bc0*/  MOV R0, UR5 ;  /* 0x0000000500007c02 */ /* 0x010fce0008000f00 */
.L_x_123:
[----:B-1----:R1:W2:Y:S02]  /*7bd0*/  SYNCS.PHASECHK.TRANS64.TRYWAIT P0, [R0+URZ], R3 ;  /* 0x00000003000075a7 */ /* 0x0022a400080011ff */
[----:B--2---:R-:W-:Y:S05]  /*7be0*/  @!P0 NANOSLEEP.SYNCS 0x989680 ;  /* 0x009896800000895d */ /* 0x004fea0003900000 */
[----:B------:R-:W2:Y:S02]  /*7bf0*/  @!P0 SYNCS.PHASECHK.TRANS64 P0, [R0+URZ], R3 ;  /* 0x00000003000085a7 */ /* 0x000ea400080010ff */
[----:B--2---:R-:W-:Y:S05]  /*7c00*/  @!P0 BRA `(.L_x_123) ;  /* 0xfffffffc00f08947 */ /* 0x004fea000383ffff */
[----:B------:R-:W-:Y:S05]  /*7c10*/  BRA `(.L_x_124) ;  /* 0xffffffa800287947 */ /* 0x000fea000383ffff */
.L_x_38:
[----:B----4-:R-:W-:-:S07]  /*7c20*/  MOV R0, UR5 ;  /* 0x0000000500007c02 */ /* 0x010fce0008000f00 */
.L_x_125:
[----:B-1----:R1:W2:Y:S02]  /*7c30*/  SYNCS.PHASECHK.TRANS64.TRYWAIT P0, [R0+URZ], R3 ;  /* 0x00000003000075a7 */ /* 0x0022a400080011ff */
[----:B--2---:R-:W-:Y:S05]  /*7c40*/  @!P0 NANOSLEEP.SYNCS 0x989680 ;  /* 0x009896800000895d */ /* 0x004fea0003900000 */
[----:B------:R-:W2:Y:S02]  /*7c50*/  @!P0 SYNCS.PHASECHK.TRANS64 P0, [R0+URZ], R3 ;  /* 0x00000003000085a7 */ /* 0x000ea400080010ff */
[----:B--2---:R-:W-:Y:S05]  /*7c60*/  @!P0 BRA `(.L_x_125) ;  /* 0xfffffffc00f08947 */ /* 0x004fea000383ffff */
[----:B------:R-:W-:Y:S05]  /*7c70*/  BRA `(.L_x_126) ;  /* 0xffffffa800347947 */ /* 0x000fea000383ffff */
.L_x_39:
[----:B----4-:R-:W-:-:S07]  /*7c80*/  MOV R0, UR5 ;  /* 0x0000000500007c02 */ /* 0x010fce0008000f00 */
.L_x_127:
[----:B-1----:R1:W2:Y:S02]  /*7c90*/  SYNCS.PHASECHK.TRANS64.TRYWAIT P0, [R0+URZ], R3 ;  /* 0x00000003000075a7 */ /* 0x0022a400080011ff */
[----:B--2---:R-:W-:Y:S05]  /*7ca0*/  @!P0 NANOSLEEP.SYNCS 0x989680 ;  /* 0x009896800000895d */ /* 0x004fea0003900000 */
[----:B------:R-:W2:Y:S02]  /*7cb0*/  @!P0 SYNCS.PHASECHK.TRANS64 P0, [R0+URZ], R3 ;  /* 0x00000003000085a7 */ /* 0x000ea400080010ff */
[----:B--2---:R-:W-:Y:S05]  /*7cc0*/  @!P0 BRA `(.L_x_127) ;  /* 0xfffffffc00f08947 */ /* 0x004fea000383ffff */
[----:B------:R-:W-:Y:S05]  /*7cd0*/  BRA `(.L_x_128) ;  /* 0xffffffa800407947 */ /* 0x000fea000383ffff */
.L_x_40:
[----:B----4-:R-:W-:-:S07]  /*7ce0*/  MOV R0, UR5 ;  /* 0x0000000500007c02 */ /* 0x010fce0008000f00 */
.L_x_129:
[----:B-1----:R1:W2:Y:S02]  /*7cf0*/  SYNCS.PHASECHK.TRANS64.TRYWAIT P0, [R0+URZ], R3 ;  /* 0x00000003000075a7 */ /* 0x0022a400080011ff */
[----:B--2---:R-:W-:Y:S05]  /*7d00*/  @!P0 NANOSLEEP.SYNCS 0x989680 ;  /* 0x009896800000895d */ /* 0x004fea0003900000 */
[----:B------:R-:W2:Y:S02]  /*7d10*/  @!P0 SYNCS.PHASECHK.TRANS64 P0, [R0+URZ], R3 ;  /* 0x00000003000085a7 */ /* 0x000ea400080010ff */
[----:B--2---:R-:W-:Y:S05]  /*7d20*/  @!P0 BRA `(.L_x_129) ;  /* 0xfffffffc00f08947 */ /* 0x004fea000383ffff */
[----:B------:R-:W-:Y:S05]  /*7d30*/  BRA `(.L_x_130) ;  /* 0xffffffa8004c7947 */ /* 0x000fea000383ffff */
.L_x_41:
[----:B----4-:R-:W-:-:S07]  /*7d40*/  MOV R0, UR5 ;  /* 0x0000000500007c02 */ /* 0x010fce0008000f00 */
.L_x_131:
[----:B-1----:R1:W2:Y:S02]  /*7d50*/  SYNCS.PHASECHK.TRANS64.TRYWAIT P0, [R0+URZ], R3 ;  /* 0x00000003000075a7 */ /* 0x0022a400080011ff */
[----:B--2---:R-:W-:Y:S05]  /*7d60*/  @!P0 NANOSLEEP.SYNCS 0x989680 ;  /* 0x009896800000895d */ /* 0x004fea0003900000 */
[----:B------:R-:W2:Y:S02]  /*7d70*/  @!P0 SYNCS.PHASECHK.TRANS64 P0, [R0+URZ], R3 ;  /* 0x00000003000085a7 */ /* 0x000ea400080010ff */
[----:B--2---:R-:W-:Y:S05]  /*7d80*/  @!P0 BRA `(.L_x_131) ;  /* 0xfffffffc00f08947 */ /* 0x004fea000383ffff */
[----:B------:R-:W-:Y:S05]  /*7d90*/  BRA `(.L_x_132) ;  /* 0xffffffa800587947 */ /* 0x000fea000383ffff */
.L_x_42:
[----:B----4-:R-:W-:-:S07]  /*7da0*/  MOV R0, UR5 ;  /* 0x0000000500007c02 */ /* 0x010fce0008000f00 */
.L_x_133:
[----:B-1----:R1:W2:Y:S02]  /*7db0*/  SYNCS.PHASECHK.TRANS64.TRYWAIT P0, [R0+URZ], R3 ;  /* 0x00000003000075a7 */ /* 0x0022a400080011ff */
[----:B--2---:R-:W-:Y:S05]  /*7dc0*/  @!P0 NANOSLEEP.SYNCS 0x989680 ;  /* 0x009896800000895d */ /* 0x004fea0003900000 */
[----:B------:R-:W2:Y:S02]  /*7dd0*/  @!P0 SYNCS.PHASECHK.TRANS64 P0, [R0+URZ], R3 ;  /* 0x00000003000085a7 */ /* 0x000ea400080010ff */
[----:B--2---:R-:W-:Y:S05]  /*7de0*/  @!P0 BRA `(.L_x_133) ;  /* 0xfffffffc00f08947 */ /* 0x004fea000383ffff */
[----:B------:R-:W-:Y:S05]  /*7df0*/  BRA `(.L_x_134) ;  /* 0xffffffa800647947 */ /* 0x000fea000383ffff */
.L_x_43:
[----:B----4-:R-:W-:-:S07]  /*7e00*/  MOV R0, UR5 ;  /* 0x0000000500007c02 */ /* 0x010fce0008000f00 */
.L_x_135:
[----:B-1----:R1:W2:Y:S02]  /*7e10*/  SYNCS.PHASECHK.TRANS64.TRYWAIT P0, [R0+URZ], R3 ;  /* 0x00000003000075a7 */ /* 0x0022a400080011ff */
[----:B--2---:R-:W-:Y:S05]  /*7e20*/  @!P0 NANOSLEEP.SYNCS 0x989680 ;  /* 0x009896800000895d */ /* 0x004fea0003900000 */
[----:B------:R-:W2:Y:S02]  /*7e30*/  @!P0 SYNCS.PHASECHK.TRANS64 P0, [R0+URZ], R3 ;  /* 0x00000003000085a7 */ /* 0x000ea400080010ff */
[----:B--2---:R-:W-:Y:S05]  /*7e40*/  @!P0 BRA `(.L_x_135) ;  /* 0xfffffffc00f08947 */ /* 0x004fea000383ffff */
[----:B------:R-:W-:Y:S05]  /*7e50*/  BRA `(.L_x_136) ;  /* 0xffffffa800707947 */ /* 0x000fea000383ffff */
.L_x_44:
[----:B----4-:R-:W-:-:S07]  /*7e60*/  MOV R0, UR5 ;  /* 0x0000000500007c02 */ /* 0x010fce0008000f00 */
.L_x_137:
[----:B-1----:R1:W2:Y:S02]  /*7e70*/  SYNCS.PHASECHK.TRANS64.TRYWAIT P0, [R0+URZ], R3 ;  /* 0x00000003000075a7 */ /* 0x0022a400080011ff */
[----:B--2---:R-:W-:Y:S05]  /*7e80*/  @!P0 NANOSLEEP.SYNCS 0x989680 ;  /* 0x009896800000895d */ /* 0x004fea0003900000 */
[----:B------:R-:W2:Y:S02]  /*7e90*/  @!P0 SYNCS.PHASECHK.TRANS64 P0, [R0+URZ], R3 ;  /* 0x00000003000085a7 */ /* 0x000ea400080010ff */
[----:B--2---:R-:W-:Y:S05]  /*7ea0*/  @!P0 BRA `(.L_x_137) ;  /* 0xfffffffc00f08947 */ /* 0x004fea000383ffff */
[----:B------:R-:W-:Y:S05]  /*7eb0*/  BRA `(.L_x_138) ;  /* 0xffffffa8007c7947 */ /* 0x000fea000383ffff */
.L_x_45:
[----:B----4-:R-:W-:-:S07]  /*7ec0*/  MOV R0, UR5 ;  /* 0x0000000500007c02 */ /* 0x010fce0008000f00 */
.L_x_139:
[----:B-1----:R1:W2:Y:S02]  /*7ed0*/  SYNCS.PHASECHK.TRANS64.TRYWAIT P0, [R0+URZ], R3 ;  /* 0x00000003000075a7 */ /* 0x0022a400080011ff */
[----:B--2---:R-:W-:Y:S05]  /*7ee0*/  @!P0 NANOSLEEP.SYNCS 0x989680 ;  /* 0x009896800000895d */ /* 0x004fea0003900000 */
[----:B------:R-:W2:Y:S02]  /*7ef0*/  @!P0 SYNCS.PHASECHK.TRANS64 P0, [R0+URZ], R3 ;  /* 0x00000003000085a7 */ /* 0x000ea400080010ff */
[----:B--2---:R-:W-:Y:S05]  /*7f00*/  @!P0 BRA `(.L_x_139) ;  /* 0xfffffffc00f08947 */ /* 0x004fea000383ffff */
[----:B------:R-:W-:Y:S05]  /*7f10*/  BRA `(.L_x_140) ;  /* 0xffffffa800887947 */ /* 0x000fea000383ffff */
.L_x_46:
[----:B----4-:R-:W-:-:S07]  /*7f20*/  MOV R0, UR5 ;  /* 0x0000000500007c02 */ /* 0x010fce0008000f00 */
.L_x_141:
[----:B-1----:R1:W2:Y:S02]  /*7f30*/  SYNCS.PHASECHK.TRANS64.TRYWAIT P0, [R0+URZ], R3 ;  /* 0x00000003000075a7 */ /* 0x0022a400080011ff */
[----:B--2---:R-:W-:Y:S05]  /*7f40*/  @!P0 NANOSLEEP.SYNCS 0x989680 ;  /* 0x009896800000895d */ /* 0x004fea0003900000 */
[----:B------:R-:W2:Y:S02]  /*7f50*/  @!P0 SYNCS.PHASECHK.TRANS64 P0, [R0+URZ], R3 ;  /* 0x00000003000085a7 */ /* 0x000ea400080010ff */
[----:B--2---:R-:W-:Y:S05]  /*7f60*/  @!P0 BRA `(.L_x_141) ;  /* 0xfffffffc00f08947 */ /* 0x004fea000383ffff */
[----:B------:R-:W-:Y:S05]  /*7f70*/  BRA `(.L_x_142) ;  /* 0xffffffa800947947 */ /* 0x000fea000383ffff */
.L_x_47:
[----:B----4-:R-:W-:-:S07]  /*7f80*/  MOV R0, UR5 ;  /* 0x0000000500007c02 */ /* 0x010fce0008000f00 */
.L_x_143:
[----:B-1----:R1:W2:Y:S02]  /*7f90*/  SYNCS.PHASECHK.TRANS64.TRYWAIT P0, [R0+URZ], R3 ;  /* 0x00000003000075a7 */ /* 0x0022a400080011ff */
[----:B--2---:R-:W-:Y:S05]  /*7fa0*/  @!P0 NANOSLEEP.SYNCS 0x989680 ;  /* 0x009896800000895d */ /* 0x004fea0003900000 */
[----:B------:R-:W2:Y:S02]  /*7fb0*/  @!P0 SYNCS.PHASECHK.TRANS64 P0, [R0+URZ], R3 ;  /* 0x00000003000085a7 */ /* 0x000ea400080010ff */
[----:B--2---:R-:W-:Y:S05]  /*7fc0*/  @!P0 BRA `(.L_x_143) ;  /* 0xfffffffc00f08947 */ /* 0x004fea000383ffff */
[----:B------:R-:W-:Y:S05]  /*7fd0*/  BRA `(.L_x_144) ;  /* 0xffffffa800a07947 */ /* 0x000fea000383ffff */
.L_x_48:
[----:B----4-:R-:W-:-:S07]  /*7fe0*/  MOV R0, UR5 ;  /* 0x0000000500007c02 */ /* 0x010fce0008000f00 */
.L_x_145:
[----:B-1----:R1:W2:Y:S02]  /*7ff0*/  SYNCS.PHASECHK.TRANS64.TRYWAIT P0, [R0+URZ], R3 ;  /* 0x00000003000075a7 */ /* 0x0022a400080011ff */
[----:B--2---:R-:W-:Y:S05]  /*8000*/  @!P0 NANOSLEEP.SYNCS 0x989680 ;  /* 0x009896800000895d */ /* 0x004fea0003900000 */
[----:B------:R-:W2:Y:S02]  /*8010*/  @!P0 SYNCS.PHASECHK.TRANS64 P0, [R0+URZ], R3 ;  /* 0x00000003000085a7 */ /* 0x000ea400080010ff */
[----:B--2---:R-:W-:Y:S05]  /*8020*/  @!P0 BRA `(.L_x_145) ;  /* 0xfffffffc00f08947 */ /* 0x004fea000383ffff */
[----:B------:R-:W-:Y:S05]  /*8030*/  BRA `(.L_x_146) ;  /* 0xffffffa800ac7947 */ /* 0x000fea000383ffff */
.L_x_49:
[----:B----4-:R-:W-:-:S07]  /*8040*/  MOV R0, UR5 ;  /* 0x0000000500007c02 */ /* 0x010fce0008000f00 */
.L_x_147:
[----:B-1----:R1:W2:Y:S02]  /*8050*/  SYNCS.PHASECHK.TRANS64.TRYWAIT P0, [R0+URZ], R3 ;  /* 0x00000003000075a7 */ /* 0x0022a400080011ff */
[----:B--2---:R-:W-:Y:S05]  /*8060*/  @!P0 NANOSLEEP.SYNCS 0x989680 ;  /* 0x009896800000895d */ /* 0x004fea0003900000 */
[----:B------:R-:W2:Y:S02]  /*8070*/  @!P0 SYNCS.PHASECHK.TRANS64 P0, [R0+URZ], R3 ;  /* 0x00000003000085a7 */ /* 0x000ea400080010ff */
[----:B--2---:R-:W-:Y:S05]  /*8080*/  @!P0 BRA `(.L_x_147) ;  /* 0xfffffffc00f08947 */ /* 0x004fea000383ffff */
[----:B------:R-:W-:Y:S05]  /*8090*/  BRA `(.L_x_148) ;  /* 0xffffffa800b87947 */ /* 0x000fea000383ffff */
.L_x_50:
[----:B----4-:R-:W-:-:S07]  /*80a0*/  MOV R0, UR5 ;  /* 0x0000000500007c02 */ /* 0x010fce0008000f00 */
.L_x_149:
[----:B-1----:R1:W2:Y:S02]  /*80b0*/  SYNCS.PHASECHK.TRANS64.TRYWAIT P0, [R0+URZ], R3 ;  /* 0x00000003000075a7 */ /* 0x0022a400080011ff */
[----:B--2---:R-:W-:Y:S05]  /*80c0*/  @!P0 NANOSLEEP.SYNCS 0x989680 ;  /* 0x009896800000895d */ /* 0x004fea0003900000 */
[----:B------:R-:W2:Y:S02]  /*80d0*/  @!P0 SYNCS.PHASECHK.TRANS64 P0, [R0+URZ], R3 ;  /* 0x00000003000085a7 */ /* 0x000ea400080010ff */
[----:B--2---:R-:W-:Y:S05]  /*80e0*/  @!P0 BRA `(.L_x_149) ;  /* 0xfffffffc00f08947 */ /* 0x004fea000383ffff */
[----:B------:R-:W-:Y:S05]  /*80f0*/  BRA `(.L_x_150) ;  /* 0xffffffa800c47947 */ /* 0x000fea000383ffff */
.L_x_51:
[----:B----4-:R-:W-:-:S07]  /*8100*/  MOV R0, UR5 ;  /* 0x0000000500007c02 */ /* 0x010fce0008000f00 */
.L_x_151:
[----:B-1----:R1:W2:Y:S02]  /*8110*/  SYNCS.PHASECHK.TRANS64.TRYWAIT P0, [R0+URZ], R3 ;  /* 0x00000003000075a7 */ /* 0x0022a400080011ff */
[----:B--2---:R-:W-:Y:S05]  /*8120*/  @!P0 NANOSLEEP.SYNCS 0x989680 ;  /* 0x009896800000895d */ /* 0x004fea0003900000 */
[----:B------:R-:W2:Y:S02]  /*8130*/  @!P0 SYNCS.PHASECHK.TRANS64 P0, [R0+URZ], R3 ;  /* 0x00000003000085a7 */ /* 0x000ea400080010ff */
[----:B--2---:R-:W-:Y:S05]  /*8140*/  @!P0 BRA `(.L_x_151) ;  /* 0xfffffffc00f08947 */ /* 0x004fea000383ffff */
[----:B------:R-:W-:Y:S05]  /*8150*/  BRA `(.L_x_152) ;  /* 0xffffffa800d07947 */ /* 0x000fea000383ffff */
.L_x_52:
[----:B----4-:R-:W-:-:S07]  /*8160*/  MOV R0, UR5 ;  /* 0x0000000500007c02 */ /* 0x010fce0008000f00 */
.L_x_153:
[----:B-1----:R1:W2:Y:S02]  /*8170*/  SYNCS.PHASECHK.TRANS64.TRYWAIT P0, [R0+URZ], R3 ;  /* 0x00000003000075a7 */ /* 0x0022a400080011ff */
[----:B--2---:R-:W-:Y:S05]  /*8180*/  @!P0 NANOSLEEP.SYNCS 0x989680 ;  /* 0x009896800000895d */ /* 0x004fea0003900000 */
[----:B------:R-:W2:Y:S02]  /*8190*/  @!P0 SYNCS.PHASECHK.TRANS64 P0, [R0+URZ], R3 ;  /* 0x00000003000085a7 */ /* 0x000ea400080010ff */
[----:B--2---:R-:W-:Y:S05]  /*81a0*/  @!P0 BRA `(.L_x_153) ;  /* 0xfffffffc00f08947 */ /* 0x004fea000383ffff */
[----:B------:R-:W-:Y:S05]  /*81b0*/  BRA `(.L_x_154) ;  /* 0xffffffa800dc7947 */ /* 0x000fea000383ffff */
.L_x_55:
[----:B-1----:R1:W2:Y:S02]  /*81c0*/  SYNCS.PHASECHK.TRANS64.TRYWAIT P0, [R0+URZ+0x1a0], R5 ;  /* 0x0001a005000075a7 */ /* 0x0022a400080011ff */
[----:B--2---:R-:W-:Y:S05]  /*81d0*/  @!P0 NANOSLEEP.SYNCS 0x989680 ;  /* 0x009896800000895d */ /* 0x004fea0003900000 */
[----:B------:R-:W2:Y:S02]  /*81e0*/  @!P0 SYNCS.PHASECHK.TRANS64 P0, [R0+URZ+0x1a0], R5 ;  /* 0x0001a005000085a7 */ /* 0x000ea400080010ff */
[----:B--2---:R-:W-:Y:S05]  /*81f0*/  @!P0 BRA `(.L_x_55) ;  /* 0xfffffffc00f08947 */ /* 0x004fea000383ffff */
[----:B------:R-:W-:Y:S05]  /*8200*/  BRA `(.L_x_155) ;  /* 0xffffffac00387947 */ /* 0x000fea000383ffff */
.L_x_56:
[----:B------:R-:W-:-:S07]  /*8210*/  MOV R0, UR5 ;  /* 0x0000000500007c02 */ /* 0x000fce0008000f00 */
.L_x_156:
[----:B-1----:R1:W2:Y:S02]  /*8220*/  SYNCS.PHASECHK.TRANS64.TRYWAIT P0, [R0+URZ+0x150], R5 ;  /* 0x00015005000075a7 */ /* 0x0022a400080011ff */
[----:B--2---:R-:W-:Y:S05]  /*8230*/  @!P0 NANOSLEEP.SYNCS 0x989680 ;  /* 0x009896800000895d */ /* 0x004fea0003900000 */
[----:B------:R-:W2:Y:S02]  /*8240*/  @!P0 SYNCS.PHASECHK.TRANS64 P0, [R0+URZ+0x150], R5 ;  /* 0x00015005000085a7 */ /* 0x000ea400080010ff */
[----:B--2---:R-:W-:Y:S05]  /*8250*/  @!P0 BRA `(.L_x_156) ;  /* 0xfffffffc00f08947 */ /* 0x004fea000383ffff */
[----:B------:R-:W-:Y:S05]  /*8260*/  BRA `(.L_x_157) ;  /* 0xffffffac00487947 */ /* 0x000fea000383ffff */
.L_x_57:
[----:B-1----:R1:W2:Y:S02]  /*8270*/  SYNCS.PHASECHK.TRANS64.TRYWAIT P1, [R0+URZ+0x140], R5 ;  /* 0x00014005000075a7 */ /* 0x0022a400080211ff */
[----:B--2---:R-:W-:Y:S05]  /*8280*/  @!P1 NANOSLEEP.SYNCS 0x989680 ;  /* 0x009896800000995d */ /* 0x004fea0003900000 */
[----:B------:R-:W2:Y:S02]  /*8290*/  @!P1 SYNCS.PHASECHK.TRANS64 P1, [R0+URZ+0x140], R5 ;  /* 0x00014005000095a7 */ /* 0x000ea400080210ff */
[----:B--2---:R-:W-:Y:S05]  /*82a0*/  @!P1 BRA `(.L_x_57) ;  /* 0xfffffffc00f09947 */ /* 0x004fea000383ffff */
[----:B------:R-:W-:Y:S05]  /*82b0*/  BRA `(.L_x_158) ;  /* 0xffffffac00787947 */ /* 0x000fea000383ffff */
.L_x_60:
[----:B------:R-:W-:-:S07]  /*82c0*/  MOV R0, UR5 ;  /* 0x0000000500007c02 */ /* 0x000fce0008000f00 */
.L_x_159:
[----:B-1----:R1:W2:Y:S02]  /*82d0*/  SYNCS.PHASECHK.TRANS64.TRYWAIT P0, [R0+URZ+0x150], R3 ;  /* 0x00015003000075a7 */ /* 0x0022a400080011ff */
[----:B--2---:R-:W-:Y:S05]  /*82e0*/  @!P0 NANOSLEEP.SYNCS 0x989680 ;  /* 0x009896800000895d */ /* 0x004fea0003900000 */
[----:B------:R-:W2:Y:S02]  /*82f0*/  @!P0 SYNCS.PHASECHK.TRANS64 P0, [R0+URZ+0x150], R3 ;  /* 0x00015003000085a7 */ /* 0x000ea400080010ff */
[----:B--2---:R-:W-:Y:S05]  /*8300*/  @!P0 BRA `(.L_x_159) ;  /* 0xfffffffc00f08947 */ /* 0x004fea000383ffff */
[----:B------:R-:W-:Y:S05]  /*8310*/  BRA `(.L_x_59) ;  /* 0xffffffac00cc7947 */ /* 0x000fea000383ffff */
.L_x_67:
[----:B-1----:R1:W2:Y:S02]  /*8320*/  SYNCS.PHASECHK.TRANS64.TRYWAIT P1, [R0+URZ+0x140], R5 ;  /* 0x00014005000075a7 */ /* 0x0022a400080211ff */
[----:B--2---:R-:W-:Y:S05]  /*8330*/  @!P1 NANOSLEEP.SYNCS 0x989680 ;  /* 0x009896800000995d */ /* 0x004fea0003900000 */
[----:B------:R-:W2:Y:S02]  /*8340*/  @!P1 SYNCS.PHASECHK.TRANS64 P1, [R0+URZ+0x140], R5 ;  /* 0x00014005000095a7 */ /* 0x000ea400080210ff */
[----:B--2---:R-:W-:Y:S05]  /*8350*/  @!P1 BRA `(.L_x_67) ;  /* 0xfffffffc00f09947 */ /* 0x004fea000383ffff */
[----:B------:R-:W-:Y:S05]  /*8360*/  BRA `(.L_x_160) ;  /* 0xffffffb4002c7947 */ /* 0x000fea000383ffff */
.L_x_68:
[----:B------:R-:W-:-:S07]  /*8370*/  MOV R3, UR8 ;  /* 0x0000000800037c02 */ /* 0x000fce0008000f00 */
.L_x_161:
[----:B-1----:R1:W2:Y:S02]  /*8380*/  SYNCS.PHASECHK.TRANS64.TRYWAIT P0, [R3+URZ+0x180], R0 ;  /* 0x00018000030075a7 */ /* 0x0022a400080011ff */
[----:B--2---:R-:W-:Y:S05]  /*8390*/  @!P0 NANOSLEEP.SYNCS 0x989680 ;  /* 0x009896800000895d */ /* 0x004fea0003900000 */
[----:B------:R-:W2:Y:S02]  /*83a0*/  @!P0 SYNCS.PHASECHK.TRANS64 P0, [R3+URZ+0x180], R0 ;  /* 0x00018000030085a7 */ /* 0x000ea400080010ff */
[----:B--2---:R-:W-:Y:S05]  /*83b0*/  @!P0 BRA `(.L_x_161) ;  /* 0xfffffffc00f08947 */ /* 0x004fea000383ffff */
[----:B------:R-:W-:Y:S05]  /*83c0*/  BRA `(.L_x_162) ;  /* 0xffffffb4007c7947 */ /* 0x000fea000383ffff */
.L_x_71:
[----:B------:R-:W-:Y:S07]  /*83d0*/  MOV R0, UR7 ;  /* 0x0000000700007c02 */ /* 0x000fee0008000f00 */
.L_x_163:
[----:B-1----:R1:W2:Y:S02]  /*83e0*/  SYNCS.PHASECHK.TRANS64.TRYWAIT P0, [R0+URZ], R3 ;  /* 0x00000003000075a7 */ /* 0x0022a400080011ff */
[----:B--2---:R-:W-:Y:S05]  /*83f0*/  @!P0 NANOSLEEP.SYNCS 0x989680 ;  /* 0x009896800000895d */ /* 0x004fea0003900000 */
[----:B------:R-:W2:Y:S02]  /*8400*/  @!P0 SYNCS.PHASECHK.TRANS64 P0, [R0+URZ], R3 ;  /* 0x00000003000085a7 */ /* 0x000ea400080010ff */
[----:B--2---:R-:W-:Y:S05]  /*8410*/  @!P0 BRA `(.L_x_163) ;  /* 0xfffffffc00f08947 */ /* 0x004fea000383ffff */
[----:B------:R-:W-:Y:S05]  /*8420*/  BRA `(.L_x_70) ;  /* 0xffffffb400987947 */ /* 0x000fea000383ffff */
.L_x_74:
[----:B------:R-:W-:-:S07]  /*8430*/  MOV R0, UR5 ;  /* 0x0000000500007c02 */ /* 0x000fce0008000f00 */
.L_x_164:
[----:B--2---:R2:W3:Y:S02]  /*8440*/  SYNCS.PHASECHK.TRANS64.TRYWAIT P0, [R0+URZ], R3 ;  /* 0x00000003000075a7 */ /* 0x0044e400080011ff */
[----:B---3--:R-:W-:Y:S05]  /*8450*/  @!P0 NANOSLEEP.SYNCS 0x989680 ;  /* 0x009896800000895d */ /* 0x008fea0003900000 */
[----:B------:R-:W3:Y:S02]  /*8460*/  @!P0 SYNCS.PHASECHK.TRANS64 P0, [R0+URZ], R3 ;  /* 0x00000003000085a7 */ /* 0x000ee400080010ff */
[----:B---3--:R-:W-:Y:S05]  /*8470*/  @!P0 BRA `(.L_x_164) ;  /* 0xfffffffc00f08947 */ /* 0x008fea000383ffff */
[----:B------:R-:W-:Y:S05]  /*8480*/  BRA `(.L_x_165) ;  /* 0xffffffb8004c7947 */ /* 0x000fea000383ffff */
.L_x_75:
[----:B------:R-:W-:-:S07]  /*8490*/  MOV R0, UR5 ;  /* 0x0000000500007c02 */ /* 0x000fce0008000f00 */
.L_x_166:
[----:B-1----:R1:W2:Y:S02]  /*84a0*/  SYNCS.PHASECHK.TRANS64.TRYWAIT P0, [R0+URZ], R3 ;  /* 0x00000003000075a7 */ /* 0x0022a400080011ff */
[----:B--2---:R-:W-:Y:S05]  /*84b0*/  @!P0 NANOSLEEP.SYNCS 0x989680 ;  /* 0x009896800000895d */ /* 0x004fea0003900000 */
[----:B------:R-:W2:Y:S02]  /*84c0*/  @!P0 SYNCS.PHASECHK.TRANS64 P0, [R0+URZ], R3 ;  /* 0x00000003000085a7 */ /* 0x000ea400080010ff */
[----:B--2---:R-:W-:Y:S05]  /*84d0*/  @!P0 BRA `(.L_x_166) ;  /* 0xfffffffc00f08947 */ /* 0x004fea000383ffff */
[----:B------:R-:W-:Y:S05]  /*84e0*/  BRA `(.L_x_167) ;  /* 0xffffffb800587947 */ /* 0x000fea000383ffff */
.L_x_76:
[----:B------:R-:W-:-:S07]  /*84f0*/  MOV R0, UR5 ;  /* 0x0000000500007c02 */ /* 0x000fce0008000f00 */
.L_x_168:
[----:B-1----:R1:W2:Y:S02]  /*8500*/  SYNCS.PHASECHK.TRANS64.TRYWAIT P0, [R0+URZ], R3 ;  /* 0x00000003000075a7 */ /* 0x0022a400080011ff */
[----:B--2---:R-:W-:Y:S05]  /*8510*/  @!P0 NANOSLEEP.SYNCS 0x989680 ;  /* 0x009896800000895d */ /* 0x004fea0003900000 */
[----:B------:R-:W2:Y:S02]  /*8520*/  @!P0 SYNCS.PHASECHK.TRANS64 P0, [R0+URZ], R3 ;  /* 0x00000003000085a7 */ /* 0x000ea400080010ff */
[----:B--2---:R-:W-:Y:S05]  /*8530*/  @!P0 BRA `(.L_x_168) ;  /* 0xfffffffc00f08947 */ /* 0x004fea000383ffff */
[----:B------:R-:W-:Y:S05]  /*8540*/  BRA `(.L_x_169) ;  /* 0xffffffb800647947 */ /* 0x000fea000383ffff */
.L_x_77:
[----:B------:R-:W-:-:S07]  /*8550*/  MOV R0, UR7 ;  /* 0x0000000700007c02 */ /* 0x000fce0008000f00 */
.L_x_170:
[----:B-1----:R1:W2:Y:S02]  /*8560*/  SYNCS.PHASECHK.TRANS64.TRYWAIT P0, [R0+URZ], R3 ;  /* 0x00000003000075a7 */ /* 0x0022a400080011ff */
[----:B--2---:R-:W-:Y:S05]  /*8570*/  @!P0 NANOSLEEP.SYNCS 0x989680 ;  /* 0x009896800000895d */ /* 0x004fea0003900000 */
[----:B------:R-:W2:Y:S02]  /*8580*/  @!P0 SYNCS.PHASECHK.TRANS64 P0, [R0+URZ], R3 ;  /* 0x00000003000085a7 */ /* 0x000ea400080010ff */
[----:B--2---:R-:W-:Y:S05]  /*8590*/  @!P0 BRA `(.L_x_170) ;  /* 0xfffffffc00f08947 */ /* 0x004fea000383ffff */
[----:B------:R-:W-:Y:S05]  /*85a0*/  BRA `(.L_x_171) ;  /* 0xffffffb800707947 */ /* 0x000fea000383ffff */
.L_x_82:
[----:B--2---:R2:W3:Y:S02]  /*85b0*/  SYNCS.PHASECHK.TRANS64.TRYWAIT P0, [R0+URZ+0x140], R3 ;  /* 0x00014003000075a7 */ /* 0x0044e400080011ff */
[----:B---3--:R-:W-:Y:S05]  /*85c0*/  @!P0 NANOSLEEP.SYNCS 0x989680 ;  /* 0x009896800000895d */ /* 0x008fea0003900000 */
[----:B------:R-:W3:Y:S02]  /*85d0*/  @!P0 SYNCS.PHASECHK.TRANS64 P0, [R0+URZ+0x140], R3 ;  /* 0x00014003000085a7 */ /* 0x000ee400080010ff */
[----:B---3--:R-:W-:Y:S05]  /*85e0*/  @!P0 BRA `(.L_x_82) ;  /* 0xfffffffc00f08947 */ /* 0x008fea000383ffff */
[----:B------:R-:W-:Y:S05]  /*85f0*/  BRA `(.L_x_172) ;  /* 0xffffffbc00747947 */ /* 0x000fea000383ffff */
.L_x_85:
[----:B------:R-:W-:Y:S07]  /*8600*/  MOV R0, UR7 ;  /* 0x0000000700007c02 */ /* 0x000fee0008000f00 */
.L_x_173:
[----:B--2---:R2:W3:Y:S02]  /*8610*/  SYNCS.PHASECHK.TRANS64.TRYWAIT P0, [R0+URZ+0x138], R3 ;  /* 0x00013803000075a7 */ /* 0x0044e400080011ff */
[----:B---3--:R-:W-:Y:S05]  /*8620*/  @!P0 NANOSLEEP.SYNCS 0x989680 ;  /* 0x009896800000895d */ /* 0x008fea0003900000 */
[----:B------:R-:W3:Y:S02]  /*8630*/  @!P0 SYNCS.PHASECHK.TRANS64 P0, [R0+URZ+0x138], R3 ;  /* 0x00013803000085a7 */ /* 0x000ee400080010ff */
[----:B---3--:R-:W-:Y:S05]  /*8640*/  @!P0 BRA `(.L_x_173) ;  /* 0xfffffffc00f08947 */ /* 0x008fea000383ffff */
[----:B------:R-:W-:Y:S05]  /*8650*/  BRA `(.L_x_84) ;  /* 0xffffffc000547947 */ /* 0x000fea000383ffff */
.L_x_88:
[----:B--2---:R-:W-:Y:S07]  /*8660*/  MOV R3, UR7 ;  /* 0x0000000700037c02 */ /* 0x004fee0008000f00 */
.L_x_174:
[----:B-1----:R1:W2:Y:S02]  /*8670*/  SYNCS.PHASECHK.TRANS64.TRYWAIT P0, [R3+URZ+0x120], R12 ;  /* 0x0001200c030075a7 */ /* 0x0022a400080011ff */
[----:B--2---:R-:W-:Y:S05]  /*8680*/  @!P0 NANOSLEEP.SYNCS 0x989680 ;  /* 0x009896800000895d */ /* 0x004fea0003900000 */
[----:B------:R-:W2:Y:S02]  /*8690*/  @!P0 SYNCS.PHASECHK.TRANS64 P0, [R3+URZ+0x120], R12 ;  /* 0x0001200c030085a7 */ /* 0x000ea400080010ff */
[----:B--2---:R-:W-:Y:S05]  /*86a0*/  @!P0 BRA `(.L_x_174) ;  /* 0xfffffffc00f08947 */ /* 0x004fea000383ffff */
[----:B------:R-:W-:Y:S05]  /*86b0*/  BRA `(.L_x_175) ;  /* 0xffffffc000cc7947 */ /* 0x000fea000383ffff */
.L_x_89:
[----:B------:R-:W-:Y:S07]  /*86c0*/  MOV R3, UR7 ;  /* 0x0000000700037c02 */ /* 0x000fee0008000f00 */
.L_x_176:
[----:B-1----:R1:W2:Y:S02]  /*86d0*/  SYNCS.PHASECHK.TRANS64.TRYWAIT P0, [R3+URZ+0x128], R12 ;  /* 0x0001280c030075a7 */ /* 0x0022a400080011ff */
[----:B--2---:R-:W-:Y:S05]  /*86e0*/  @!P0 NANOSLEEP.SYNCS 0x989680 ;  /* 0x009896800000895d */ /* 0x004fea0003900000 */
[----:B------:R-:W2:Y:S02]  /*86f0*/  @!P0 SYNCS.PHASECHK.TRANS64 P0, [R3+URZ+0x128], R12 ;  /* 0x0001280c030085a7 */ /* 0x000ea400080010ff */
[----:B--2---:R-:W-:Y:S05]  /*8700*/  @!P0 BRA `(.L_x_176) ;  /* 0xfffffffc00f08947 */ /* 0x004fea000383ffff */
[----:B------:R-:W-:Y:S05]  /*8710*/  BRA `(.L_x_177) ;  /* 0xffffffc4004c7947 */ /* 0x000fea000383ffff */
.L_x_91:
[----:B------:R-:W-:-:S07]  /*8720*/  MOV R0, UR7 ;  /* 0x0000000700007c02 */ /* 0x000fce0008000f00 */
.L_x_178:
[----:B-1----:R1:W3:Y:S02]  /*8730*/  SYNCS.PHASECHK.TRANS64.TRYWAIT P0, [R0+URZ+0x120], R3 ;  /* 0x00012003000075a7 */ /* 0x0022e400080011ff */
[----:B---3--:R-:W-:Y:S05]  /*8740*/  @!P0 NANOSLEEP.SYNCS 0x989680 ;  /* 0x009896800000895d */ /* 0x008fea0003900000 */
[----:B------:R-:W3:Y:S02]  /*8750*/  @!P0 SYNCS.PHASECHK.TRANS64 P0, [R0+URZ+0x120], R3 ;  /* 0x00012003000085a7 */ /* 0x000ee400080010ff */
[----:B---3--:R-:W-:Y:S05]  /*8760*/  @!P0 BRA `(.L_x_178) ;  /* 0xfffffffc00f08947 */ /* 0x008fea000383ffff */
[----:B------:R-:W-:Y:S05]  /*8770*/  BRA `(.L_x_179) ;  /* 0xffffffc400bc7947 */ /* 0x000fea000383ffff */
.L_x_93:
[----:B--2---:R2:W4:Y:S02]  /*8780*/  SYNCS.PHASECHK.TRANS64.TRYWAIT P0, [R0+URZ+0x140], R3 ;  /* 0x00014003000075a7 */ /* 0x00452400080011ff */
[----:B----4-:R-:W-:Y:S05]  /*8790*/  @!P0 NANOSLEEP.SYNCS 0x989680 ;  /* 0x009896800000895d */ /* 0x010fea0003900000 */
[----:B------:R-:W4:Y:S02]  /*87a0*/  @!P0 SYNCS.PHASECHK.TRANS64 P0, [R0+URZ+0x140], R3 ;  /* 0x00014003000085a7 */ /* 0x000f2400080010ff */
[----:B----4-:R-:W-:Y:S05]  /*87b0*/  @!P0 BRA `(.L_x_93) ;  /* 0xfffffffc00f08947 */ /* 0x010fea000383ffff */
[----:B------:R-:W-:Y:S05]  /*87c0*/  BRA `(.L_x_180) ;  /* 0xffffffc8008c7947 */ /* 0x000fea000383ffff */
.L_x_104:
[----:B-1----:R1:W3:Y:S02]  /*87d0*/  SYNCS.PHASECHK.TRANS64.TRYWAIT P1, [R0+URZ+0x110], R3 ;  /* 0x00011003000075a7 */ /* 0x0022e400080211ff */
[----:B---3--:R-:W-:Y:S05]  /*87e0*/  @!P1 NANOSLEEP.SYNCS 0x989680 ;  /* 0x009896800000995d */ /* 0x008fea0003900000 */
[----:B------:R-:W3:Y:S02]  /*87f0*/  @!P1 SYNCS.PHASECHK.TRANS64 P1, [R0+URZ+0x110], R3 ;  /* 0x00011003000095a7 */ /* 0x000ee400080210ff */
[----:B---3--:R-:W-:Y:S05]  /*8800*/  @!P1 BRA `(.L_x_104) ;  /* 0xfffffffc00f09947 */ /* 0x008fea000383ffff */
[----:B------:R-:W-:Y:S05]  /*8810*/  BRA `(.L_x_103) ;  /* 0xffffffd400a47947 */ /* 0x000fea000383ffff */
.L_x_106:
[----:B---3--:R3:W4:Y:S02]  /*8820*/  SYNCS.PHASECHK.TRANS64.TRYWAIT P0, [R108+URZ+0x160], R7 ;  /* 0x000160076c0075a7 */ /* 0x00872400080011ff */
[----:B----4-:R-:W-:Y:S05]  /*8830*/  @!P0 NANOSLEEP.SYNCS 0x989680 ;  /* 0x009896800000895d */ /* 0x010fea0003900000 */
[----:B------:R-:W4:Y:S02]  /*8840*/  @!P0 SYNCS.PHASECHK.TRANS64 P0, [R108+URZ+0x160], R7 ;  /* 0x000160076c0085a7 */ /* 0x000f2400080010ff */
[----:B----4-:R-:W-:Y:S05]  /*8850*/  @!P0 BRA `(.L_x_106) ;  /* 0xfffffffc00f08947 */ /* 0x010fea000383ffff */
[----:B------:R-:W-:Y:S05]  /*8860*/  BRA `(.L_x_105) ;  /* 0xffffffd400f87947 */ /* 0x000fea000383ffff */
.L_x_114:
[----:B--2---:R2:W3:Y:S02]  /*8870*/  SYNCS.PHASECHK.TRANS64.TRYWAIT P0, [R75+URZ+0x110], R0 ;  /* 0x000110004b0075a7 */ /* 0x0044e400080011ff */
[----:B---3--:R-:W-:Y:S05]  /*8880*/  @!P0 NANOSLEEP.SYNCS 0x989680 ;  /* 0x009896800000895d */ /* 0x008fea0003900000 */
[----:B------:R-:W3:Y:S02]  /*8890*/  @!P0 SYNCS.PHASECHK.TRANS64 P0, [R75+URZ+0x110], R0 ;  /* 0x000110004b0085a7 */ /* 0x000ee400080010ff */
[----:B---3--:R-:W-:Y:S05]  /*88a0*/  @!P0 BRA `(.L_x_114) ;  /* 0xfffffffc00f08947 */ /* 0x008fea000383ffff */
[----:B------:R-:W-:Y:S05]  /*88b0*/  BRA `(.L_x_113) ;  /* 0xffffffe000ec7947 */ /* 0x000fea000383ffff */
        .weak           $__internal_0_$__cuda_sm10x_tcgen05_guardrail_trap_col_being_dealloced_not_returned_by_alloc
        .type           $__internal_0_$__cuda_sm10x_tcgen05_guardrail_trap_col_being_dealloced_not_returned_by_alloc,@function
        .size           $__internal_0_$__cuda_sm10x_tcgen05_guardrail_trap_col_being_dealloced_not_returned_by_alloc,($__internal_1_$__cuda_sm10x_tcgen05_guardrail_trap_phase_invalid_during_alloc - $__internal_0_$__cuda_sm10x_tcgen05_guardrail_trap_col_being_dealloced_not_returned_by_alloc)
$__internal_0_$__cuda_sm10x_tcgen05_guardrail_trap_col_being_dealloced_not_returned_by_alloc:
[----:B------:R-:W-:Y:S05]  /*88c0*/  BPT.TRAP 0x1 ;  /* 0x000000040000795c */ /* 0x000fea0000300000 */
[----:B------:R-:W-:-:S04]  /*88d0*/  HFMA2 R3, -RZ, RZ, 0, 0 ;  /* 0x00000000ff037431 */ /* 0x000fc800000001ff */
[----:B------:R-:W-:Y:S05]  /*88e0*/  RET.REL.NODEC R2 `(_ZN7cutlass13device_kernelINS_4gemm6kernel13GemmUniversalIN4cute5tupleIJiiiiEEENS1_10collective13CollectiveMmaINS1_35MainloopSm100TmaUmmaWarpSpecializedILi17ELi2ELi4ENS5_IJNS4_1CILi1EEESB_SB_EEEEENS5_IJNSA_ILi64EEENSA_ILi128EEESE_EEEaNS5_IJlSB_lEEEaSH_NS4_8TiledMMAINS4_8MMA_AtomIJNS4_15SM100_MMA_S8_SSIaaiLi64ELi128ELNS4_4UMMA5MajorE0ELSM_0ELNSL_8SaturateE0EEEEEENS4_6LayoutISC_NS5_IJNSA_ILi0EEESR_SR_EEEEENS5_IJNS4_10UnderscoreESU_SU_EEEEENS4_13SM90_TMA_LOADENS4_14ComposedLayoutINS4_7SwizzleILi2ELi4ELi3EEENS4_18smem_ptr_flag_bitsILi8EEENSQ_INS5_IJNSA_ILi8EEESE_EEENS5_IJSE_SB_EEEEEEEvNS4_8identityESX_S17_vS18_EENS_8epilogue10collective18CollectiveEpilogueINS1A_23Sm100TmaWarpSpecializedILi2ELi2ELi32ELb0ELb0EEEJSG_NS5_IJNSQ_ISE_SB_EES1F_EEEaSH_aSH_NS1A_6fusion15FusionCallbacksIS1E_NS1H_17LinearCombinationIaiaiLNS_15FloatRoundStyleE2EEESG_S1G_JEEENS4_5SM1004TMEM4LOAD26SM100_TMEM_LOAD_16dp32b32xESX_S17_NS4_39AutoVectorizingCopyWithAssumedAlignmentILi128EEENS4_14SM90_TMA_STOREES17_S1S_S1S_EEEvvEEEEvNT_6ParamsE) ;  /* 0xffffff7402c47950 */ /* 0x000fea0003c3ffff */
        .weak           $__internal_1_$__cuda_sm10x_tcgen05_guardrail_trap_phase_invalid_during_alloc
        .type           $__internal_1_$__cuda_sm10x_tcgen05_guardrail_trap_phase_invalid_during_alloc,@function
        .size           $__internal_1_$__cuda_sm10x_tcgen05_guardrail_trap_phase_invalid_during_alloc,($__internal_2_$__cuda_sm10x_tcgen05_guardrail_trap_unallocated_columns_being_dealloced - $__internal_1_$__cuda_sm10x_tcgen05_guardrail_trap_phase_invalid_during_alloc)
$__internal_1_$__cuda_sm10x_tcgen05_guardrail_trap_phase_invalid_during_alloc:
[----:B------:R-:W-:Y:S05]  /*88f0*/  BPT.TRAP 0x1 ;  /* 0x000000040000795c */ /* 0x000fea0000300000 */
[----:B------:R-:W-:-:S04]  /*8900*/  MOV R3, 0x0 ;  /* 0x0000000000037802 */ /* 0x000fc80000000f00 */
[----:B------:R-:W-:Y:S05]  /*8910*/  RET.REL.NODEC R2 `(_ZN7cutlass13device_kernelINS_4gemm6kernel13GemmUniversalIN4cute5tupleIJiiiiEEENS1_10collective13CollectiveMmaINS1_35MainloopSm100TmaUmmaWarpSpecializedILi17ELi2ELi4ENS5_IJNS4_1CILi1EEESB_SB_EEEEENS5_IJNSA_ILi64EEENSA_ILi128EEESE_EEEaNS5_IJlSB_lEEEaSH_NS4_8TiledMMAINS4_8MMA_AtomIJNS4_15SM100_MMA_S8_SSIaaiLi64ELi128ELNS4_4UMMA5MajorE0ELSM_0ELNSL_8SaturateE0EEEEEENS4_6LayoutISC_NS5_IJNSA_ILi0EEESR_SR_EEEEENS5_IJNS4_10UnderscoreESU_SU_EEEEENS4_13SM90_TMA_LOADENS4_14ComposedLayoutINS4_7SwizzleILi2ELi4ELi3EEENS4_18smem_ptr_flag_bitsILi8EEENSQ_INS5_IJNSA_ILi8EEESE_EEENS5_IJSE_SB_EEEEEEEvNS4_8identityESX_S17_vS18_EENS_8epilogue10collective18CollectiveEpilogueINS1A_23Sm100TmaWarpSpecializedILi2ELi2ELi32ELb0ELb0EEEJSG_NS5_IJNSQ_ISE_SB_EES1F_EEEaSH_aSH_NS1A_6fusion15FusionCallbacksIS1E_NS1H_17LinearCombinationIaiaiLNS_15FloatRoundStyleE2EEESG_S1G_JEEENS4_5SM1004TMEM4LOAD26SM100_TMEM_LOAD_16dp32b32xESX_S17_NS4_39AutoVectorizingCopyWithAssumedAlignmentILi128EEENS4_14SM90_TMA_STOREES17_S1S_S1S_EEEvvEEEEvNT_6ParamsE) ;  /* 0xffffff7402b87950 */ /* 0x000fea0003c3ffff */
        .weak           $__internal_2_$__cuda_sm10x_tcgen05_guardrail_trap_unallocated_columns_being_dealloced
        .type           $__internal_2_$__cuda_sm10x_tcgen05_guardrail_trap_unallocated_columns_being_dealloced,@function
        .size           $__internal_2_$__cuda_sm10x_tcgen05_guardrail_trap_unallocated_columns_being_dealloced,(.L_x_182 - $__internal_2_$__cuda_sm10x_tcgen05_guardrail_trap_unallocated_columns_being_dealloced)
$__internal_2_$__cuda_sm10x_tcgen05_guardrail_trap_unallocated_columns_being_dealloced:
[----:B------:R-:W-:Y:S05]  /*8920*/  BPT.TRAP 0x1 ;  /* 0x000000040000795c */ /* 0x000fea0000300000 */
[----:B------:R-:W-:-:S04]  /*8930*/  HFMA2 R3, -RZ, RZ, 0, 0 ;  /* 0x00000000ff037431 */ /* 0x000fc800000001ff */
[----:B------:R-:W-:Y:S05]  /*8940*/  RET.REL.NODEC R2 `(_ZN7cutlass13device_kernelINS_4gemm6kernel13GemmUniversalIN4cute5tupleIJiiiiEEENS1_10collective13CollectiveMmaINS1_35MainloopSm100TmaUmmaWarpSpecializedILi17ELi2ELi4ENS5_IJNS4_1CILi1EEESB_SB_EEEEENS5_IJNSA_ILi64EEENSA_ILi128EEESE_EEEaNS5_IJlSB_lEEEaSH_NS4_8TiledMMAINS4_8MMA_AtomIJNS4_15SM100_MMA_S8_SSIaaiLi64ELi128ELNS4_4UMMA5MajorE0ELSM_0ELNSL_8SaturateE0EEEEEENS4_6LayoutISC_NS5_IJNSA_ILi0EEESR_SR_EEEEENS5_IJNS4_10UnderscoreESU_SU_EEEEENS4_13SM90_TMA_LOADENS4_14ComposedLayoutINS4_7SwizzleILi2ELi4ELi3EEENS4_18smem_ptr_flag_bitsILi8EEENSQ_INS5_IJNSA_ILi8EEESE_EEENS5_IJSE_SB_EEEEEEEvNS4_8identityESX_S17_vS18_EENS_8epilogue10collective18CollectiveEpilogueINS1A_23Sm100TmaWarpSpecializedILi2ELi2ELi32ELb0ELb0EEEJSG_NS5_IJNSQ_ISE_SB_EES1F_EEEaSH_aSH_NS1A_6fusion15FusionCallbacksIS1E_NS1H_17LinearCombinationIaiaiLNS_15FloatRoundStyleE2EEESG_S1G_JEEENS4_5SM1004TMEM4LOAD26SM100_TMEM_LOAD_16dp32b32xESX_S17_NS4_39AutoVectorizingCopyWithAssumedAlignmentILi128EEENS4_14SM90_TMA_STOREES17_S1S_S1S_EEEvvEEEEvNT_6ParamsE) ;  /* 0xffffff7402ac7950 */ /* 0x000fea0003c3ffff */
.L_x_181:
[----:B------:R-:W-:-:S00]  /*8950*/  BRA `(.L_x_181) ;  /* 0xfffffffc00fc7947 */ /* 0x000fc0000383ffff */
[----:B------:R-:W-:-:S00]  /*8960*/  NOP ;  /* 0x0000000000007918 */ /* 0x000fc00000000000 */
        /* <DEDUP_REMOVED lines=9> */
.L_x_182:


//--------------------- .nv.global.init           --------------------------
	.section	.nv.global.init,"aw",@progbits
.nv.global.init:
	.type		$str$27,@object
	.size		$str$27,($str$28 - $str$27)
$str$27:
        /*0000*/ 	.byte	0x28, 0x61, 0x64, 0x64, 0x72, 0x65, 0x73, 0x73, 0x20, 0x26, 0x20, 0x6d, 0x61, 0x73, 0x6b, 0x29
        /*0010*/ 	.byte	0x20, 0x3d, 0x3d, 0x20, 0x30, 0x00
	.type		$str$28,@object
	.size		$str$28,($str$26 - $str$28)
$str$28:
        /*0016*/ 	.byte	0x2f, 0x74, 0x6d, 0x70, 0x2f, 0x63, 0x75, 0x74, 0x6c, 0x61, 0x73, 0x73, 0x5f, 0x73, 0x77, 0x65
        /*0026*/ 	.byte	0x65, 0x70, 0x5f, 0x73, 0x72, 0x63, 0x2f, 0x69, 0x6e, 0x63, 0x6c, 0x75, 0x64, 0x65, 0x2f, 0x63
        /*0036*/ 	.byte	0x75, 0x74, 0x65, 0x2f, 0x70, 0x6f, 0x69, 0x6e, 0x74, 0x65, 0x72, 0x5f, 0x66, 0x6c, 0x61, 0x67
        /*0046*/ 	.byte	0x67, 0x65, 0x64, 0x2e, 0x68, 0x70, 0x70, 0x00
	.type		$str$26,@object
	.size		$str$26,($str$25 - $str$26)
$str$26:
        /*004e*/ 	.byte	0x2f, 0x74, 0x6d, 0x70, 0x2f, 0x63, 0x75, 0x74, 0x6c, 0x61, 0x73, 0x73, 0x5f, 0x73, 0x77, 0x65
        /*005e*/ 	.byte	0x65, 0x70, 0x5f, 0x73, 0x72, 0x63, 0x2f, 0x69, 0x6e, 0x63, 0x6c, 0x75, 0x64, 0x65, 0x2f, 0x63
        /*006e*/ 	.byte	0x75, 0x74, 0x65, 0x2f, 0x61, 0x74, 0x6f, 0x6d, 0x2f, 0x63, 0x6f, 0x70, 0x79, 0x5f, 0x74, 0x72
        /*007e*/ 	.byte	0x61, 0x69, 0x74, 0x73, 0x5f, 0x73, 0x6d, 0x31, 0x30, 0x30, 0x2e, 0x68, 0x70, 0x70, 0x00
	.type		$str$25,@object
	.size		$str$25,(__unnamed_1 - $str$25)
$str$25:
        /*008d*/ 	.byte	0x28, 0x28, 0x75, 0x69, 0x6e, 0x74, 0x33, 0x32, 0x5f, 0x74, 0x28, 0x74, 0x68, 0x72, 0x65, 0x61
        /*009d*/ 	.byte	0x64, 0x49, 0x64, 0x78, 0x2e, 0x78, 0x29, 0x20, 0x2f, 0x20, 0x33, 0x32, 0x29, 0x20, 0x25, 0x20
        /*00ad*/ 	.byte	0x34, 0x29, 0x20, 0x3d, 0x3d, 0x20, 0x28, 0x28, 0x28, 0x74, 0x6d, 0x65, 0x6d, 0x5f, 0x61, 0x64
        /*00bd*/ 	.byte	0x64, 0x72, 0x20, 0x3e, 0x3e, 0x20, 0x31, 0x36, 0x29, 0x20, 0x2f, 0x20, 0x33, 0x32, 0x29, 0x20
        /*00cd*/ 	.byte	0x25, 0x20, 0x34, 0x29, 0x00
	.type		__unnamed_1,@object
	.size		__unnamed_1,(__unnamed_2 - __unnamed_1)
__unnamed_1:
        /*00d2*/ 	.byte	0x61, 0x75, 0x74, 0x6f, 0x20, 0x63, 0x75, 0x74, 0x65, 0x3a, 0x3a, 0x61, 0x73, 0x5f, 0x70, 0x6f
        /* <DEDUP_REMOVED lines=24> */
        /*0262*/ 	.byte	0x00
	.type		__unnamed_2,@object
	.size		__unnamed_2,(.L_2 - __unnamed_2)
__unnamed_2:
        /* <DEDUP_REMOVED lines=41> */
.L_2:


//--------------------- .nv.shared._ZN7cutlass13device_kernelINS_4gemm6kernel13GemmUniversalIN4cute5tupleIJiiiiEEENS1_10collective13CollectiveMmaINS1_35MainloopSm100TmaUmmaWarpSpecializedILi17ELi2ELi4ENS5_IJNS4_1CILi1EEESB_SB_EEEEENS5_IJNSA_ILi64EEENSA_ILi128EEESE_EEEaNS5_IJlSB_lEEEaSH_NS4_8TiledMMAINS4_8MMA_AtomIJNS4_15SM100_MMA_S8_SSIaaiLi64ELi128ELNS4_4UMMA5MajorE0ELSM_0ELNSL_8SaturateE0EEEEEENS4_6LayoutISC_NS5_IJNSA_ILi0EEESR_SR_EEEEENS5_IJNS4_10UnderscoreESU_SU_EEEEENS4_13SM90_TMA_LOADENS4_14ComposedLayoutINS4_7SwizzleILi2ELi4ELi3EEENS4_18smem_ptr_flag_bitsILi8EEENSQ_INS5_IJNSA_ILi8EEESE_EEENS5_IJSE_SB_EEEEEEEvNS4_8identityESX_S17_vS18_EENS_8epilogue10collective18CollectiveEpilogueINS1A_23Sm100TmaWarpSpecializedILi2ELi2ELi32ELb0ELb0EEEJSG_NS5_IJNSQ_ISE_SB_EES1F_EEEaSH_aSH_NS1A_6fusion15FusionCallbacksIS1E_NS1H_17LinearCombinationIaiaiLNS_15FloatRoundStyleE2EEESG_S1G_JEEENS4_5SM1004TMEM4LOAD26SM100_TMEM_LOAD_16dp32b32xESX_S17_NS4_39AutoVectorizingCopyWithAssumedAlignmentILi128EEENS4_14SM90_TMA_STOREES17_S1S_S1S_EEEvvEEEEvNT_6ParamsE --------------------------
	.section	.nv.shared._ZN7cutlass13device_kernelINS_4gemm6kernel13GemmUniversalIN4cute5tupleIJiiiiEEENS1_10collective13CollectiveMmaINS1_35MainloopSm100TmaUmmaWarpSpecializedILi17ELi2ELi4ENS5_IJNS4_1CILi1EEESB_SB_EEEEENS5_IJNSA_ILi64EEENSA_ILi128EEESE_EEEaNS5_IJlSB_lEEEaSH_NS4_8TiledMMAINS4_8MMA_AtomIJNS4_15SM100_MMA_S8_SSIaaiLi64ELi128ELNS4_4UMMA5MajorE0ELSM_0ELNSL_8SaturateE0EEEEEENS4_6LayoutISC_NS5_IJNSA_ILi0EEESR_SR_EEEEENS5_IJNS4_10UnderscoreESU_SU_EEEEENS4_13SM90_TMA_LOADENS4_14ComposedLayoutINS4_7SwizzleILi2ELi4ELi3EEENS4_18smem_ptr_flag_bitsILi8EEENSQ_INS5_IJNSA_ILi8EEESE_EEENS5_IJSE_SB_EEEEEEEvNS4_8identityESX_S17_vS18_EENS_8epilogue10collective18CollectiveEpilogueINS1A_23Sm100TmaWarpSpecializedILi2ELi2ELi32ELb0ELb0EEEJSG_NS5_IJNSQ_ISE_SB_EES1F_EEEaSH_aSH_NS1A_6fusion15FusionCallbacksIS1E_NS1H_17LinearCombinationIaiaiLNS_15FloatRoundStyleE2EEESG_S1G_JEEENS4_5SM1004TMEM4LOAD26SM100_TMEM_LOAD_16dp32b32xESX_S17_NS4_39AutoVectorizingCopyWithAssumedAlignmentILi128EEENS4_14SM90_TMA_STOREES17_S1S_S1S_EEEvvEEEEvNT_6ParamsE,"aw",@nobits
	.sectionflags	@""
	.align	16
	.zero		1024


//--------------------- .nv.shared.reserved.0     --------------------------
	.section	.nv.shared.reserved.0,"aw",@nobits
	.weak		__nv_reservedSMEM_offset_0_alias
	.size		__nv_reservedSMEM_offset_0_alias, 0, 64
	.other		__nv_reservedSMEM_offset_0_alias,@"STO_CUDA_RESERVED_SHARED STV_DEFAULT"
__nv_reservedSMEM_offset_0_alias:
	.zero		0
.nv.shared.reserved.0:
	.zero		64
	.weak		__nv_reservedSMEM_tcgen05_partition
	.type		__nv_reservedSMEM_tcgen05_partition,@object
	.size		__nv_reservedSMEM_tcgen05_partition,(.L_0 - __nv_reservedSMEM_tcgen05_partition)
__nv_reservedSMEM_tcgen05_partition:
	.zero		32
.L_0:


//--------------------- .nv.global                --------------------------
	.section	.nv.global,"aw",@nobits
.nv.global:
	.type		_ZN40_INTERNAL_c35ee182_4_k_cu_1ef424ec_242164cute1_E,@object
	.size		_ZN40_INTERNAL_c35ee182_4_k_cu_1ef424ec_242164cute1_E,(_ZN40_INTERNAL_c35ee182_4_k_cu_1ef424ec_242164cuda3std3__45__cpo6cbeginE - _ZN40_INTERNAL_c35ee182_4_k_cu_1ef424ec_242164cute1_E)
_ZN40_INTERNAL_c35ee182_4_k_cu_1ef424ec_242164cute1_E:
	.zero		1
	.type		_ZN40_INTERNAL_c35ee182_4_k_cu_1ef424ec_242164cuda3std3__45__cpo6cbeginE,@object
	.size		_ZN40_INTERNAL_c35ee182_4_k_cu_1ef424ec_242164cuda3std3__45__cpo6cbeginE,(_ZN40_INTERNAL_c35ee182_4_k_cu_1ef424ec_242164cuda3std3__48in_placeE - _ZN40_INTERNAL_c35ee182_4_k_cu_1ef424ec_242164cuda3std3__45__cpo6cbeginE)
_ZN40_INTERNAL_c35ee182_4_k_cu_1ef424ec_242164cuda3std3__45__cpo6cbeginE:
	.zero		1
	.type		_ZN40_INTERNAL_c35ee182_4_k_cu_1ef424ec_242164cuda3std3__48in_placeE,@object
	.size		_ZN40_INTERNAL_c35ee182_4_k_cu_1ef424ec_242164cuda3std3__48in_placeE,(_ZN40_INTERNAL_c35ee182_4_k_cu_1ef424ec_242164cuda3std6ranges3__45__cpo9iter_moveE - _ZN40_INTERNAL_c35ee182_4_k_cu_1ef424ec_242164cuda3std3__48in_placeE)
_ZN40_INTERNAL_c35ee182_4_k_cu_1ef424ec_242164cuda3std3__48in_placeE:
	.zero		1
	.type		_ZN40_INTERNAL_c35ee182_4_k_cu_1ef424ec_242164cuda3std6ranges3__45__cpo9iter_moveE,@object
	.size		_ZN40_INTERNAL_c35ee182_4_k_cu_1ef424ec_242164cuda3std6ranges3__45__cpo9iter_moveE,(_ZN40_INTERNAL_c35ee182_4_k_cu_1ef424ec_242164cuda3std3__45__cpo5beginE - _ZN40_INTERNAL_c35ee182_4_k_cu_1ef424ec_242164cuda3std6ranges3__45__cpo9iter_moveE)
_ZN40_INTERNAL_c35ee182_4_k_cu_1ef424ec_242164cuda3std6ranges3__45__cpo9iter_moveE:
	.zero		1
	.type		_ZN40_INTERNAL_c35ee182_4_k_cu_1ef424ec_242164cuda3std3__45__cpo5beginE,@object
	.size		_ZN40_INTERNAL_c35ee182_4_k_cu_1ef424ec_242164cuda3std3__45__cpo5beginE,(_ZN40_INTERNAL_c35ee182_4_k_cu_1ef424ec_242164cuda3std3__442_GLOBAL__N__c35ee182_4_k_cu_1ef424ec_242166ignoreE - _ZN40_INTERNAL_c35ee182_4_k_cu_1ef424ec_242164cuda3std3__45__cpo5beginE)
_ZN40_INTERNAL_c35ee182_4_k_cu_1ef424ec_242164cuda3std3__45__cpo5beginE:
	.zero		1
	.type		_ZN40_INTERNAL_c35ee182_4_k_cu_1ef424ec_242164cuda3std3__442_GLOBAL__N__c35ee182_4_k_cu_1ef424ec_242166ignoreE,@object
	.size		_ZN40_INTERNAL_c35ee182_4_k_cu_1ef424ec_242164cuda3std3__442_GLOBAL__N__c35ee182_4_k_cu_1ef424ec_242166ignoreE,(_ZN40_INTERNAL_c35ee182_4_k_cu_1ef424ec_242164cute7productE - _ZN40_INTERNAL_c35ee182_4_k_cu_1ef424ec_242164cuda3std3__442_GLOBAL__N__c35ee182_4_k_cu_1ef424ec_242166ignoreE)
_ZN40_INTERNAL_c35ee182_4_k_cu_1ef424ec_242164cuda3std3__442_GLOBAL__N__c35ee182_4_k_cu_1ef424ec_242166ignoreE:
	.zero		1
	.type		_ZN40_INTERNAL_c35ee182_4_k_cu_1ef424ec_242164cute7productE,@object
	.size		_ZN40_INTERNAL_c35ee182_4_k_cu_1ef424ec_242164cute7productE,(_ZN40_INTERNAL_c35ee182_4_k_cu_1ef424ec_242164cuda3std3__45__cpo3endE - _ZN40_INTERNAL_c35ee182_4_k_cu_1ef424ec_242164cute7productE)
_ZN40_INTERNAL_c35ee182_4_k_cu_1ef424ec_242164cute7productE:
	.zero		1
	.type		_ZN40_INTERNAL_c35ee182_4_k_cu_1ef424ec_242164cuda3std3__45__cpo3endE,@object
	.size		_ZN40_INTERNAL_c35ee182_4_k_cu_1ef424ec_242164cuda3std3__45__cpo3endE,(_ZN40_INTERNAL_c35ee182_4_k_cu_1ef424ec_242164cuda3std3__419piecewise_constructE - _ZN40_INTERNAL_c35ee182_4_k_cu_1ef424ec_242164cuda3std3__45__cpo3endE)
_ZN40_INTERNAL_c35ee182_4_k_cu_1ef424ec_242164cuda3std3__45__cpo3endE:
	.zero		1
	.type		_ZN40_INTERNAL_c35ee182_4_k_cu_1ef424ec_242164cuda3std3__419piecewise_constructE,@object
	.size		_ZN40_INTERNAL_c35ee182_4_k_cu_1ef424ec_242164cuda3std3__419piecewise_constructE,(_ZN40_INTERNAL_c35ee182_4_k_cu_1ef424ec_242164cuda3std3__45__cpo4cendE - _ZN40_INTERNAL_c35ee182_4_k_cu_1ef424ec_242164cuda3std3__419piecewise_constructE)
_ZN40_INTERNAL_c35ee182_4_k_cu_1ef424ec_242164cuda3std3__419piecewise_constructE:
	.zero		1
	.type		_ZN40_INTERNAL_c35ee182_4_k_cu_1ef424ec_242164cuda3std3__45__cpo4cendE,@object
	.size		_ZN40_INTERNAL_c35ee182_4_k_cu_1ef424ec_242164cuda3std3__45__cpo4cendE,(_ZN40_INTERNAL_c35ee182_4_k_cu_1ef424ec_242164cuda3std6ranges3__45__cpo4swapE - _ZN40_INTERNAL_c35ee182_4_k_cu_1ef424ec_242164cuda3std3__45__cpo4cendE)
_ZN40_INTERNAL_c35ee182_4_k_cu_1ef424ec_242164cuda3std3__45__cpo4cendE:
	.zero		1
	.type		_ZN40_INTERNAL_c35ee182_4_k_cu_1ef424ec_242164cuda3std6ranges3__45__cpo4swapE,@object
	.size		_ZN40_INTERNAL_c35ee182_4_k_cu_1ef424ec_242164cuda3std6ranges3__45__cpo4swapE,(.L_10 - _ZN40_INTERNAL_c35ee182_4_k_cu_1ef424ec_242164cuda3std6ranges3__45__cpo4swapE)
_ZN40_INTERNAL_c35ee182_4_k_cu_1ef424ec_242164cuda3std6ranges3__45__cpo4swapE:
	.zero		1
.L_10:


//--------------------- .nv.constant0._ZN7cutlass13device_kernelINS_4gemm6kernel13GemmUniversalIN4cute5tupleIJiiiiEEENS1_10collective13CollectiveMmaINS1_35MainloopSm100TmaUmmaWarpSpecializedILi17ELi2ELi4ENS5_IJNS4_1CILi1EEESB_SB_EEEEENS5_IJNSA_ILi64EEENSA_ILi128EEESE_EEEaNS5_IJlSB_lEEEaSH_NS4_8TiledMMAINS4_8MMA_AtomIJNS4_15SM100_MMA_S8_SSIaaiLi64ELi128ELNS4_4UMMA5MajorE0ELSM_0ELNSL_8SaturateE0EEEEEENS4_6LayoutISC_NS5_IJNSA_ILi0EEESR_SR_EEEEENS5_IJNS4_10UnderscoreESU_SU_EEEEENS4_13SM90_TMA_LOADENS4_14ComposedLayoutINS4_7SwizzleILi2ELi4ELi3EEENS4_18smem_ptr_flag_bitsILi8EEENSQ_INS5_IJNSA_ILi8EEESE_EEENS5_IJSE_SB_EEEEEEEvNS4_8identityESX_S17_vS18_EENS_8epilogue10collective18CollectiveEpilogueINS1A_23Sm100TmaWarpSpecializedILi2ELi2ELi32ELb0ELb0EEEJSG_NS5_IJNSQ_ISE_SB_EES1F_EEEaSH_aSH_NS1A_6fusion15FusionCallbacksIS1E_NS1H_17LinearCombinationIaiaiLNS_15FloatRoundStyleE2EEESG_S1G_JEEENS4_5SM1004TMEM4LOAD26SM100_TMEM_LOAD_16dp32b32xESX_S17_NS4_39AutoVectorizingCopyWithAssumedAlignmentILi128EEENS4_14SM90_TMA_STOREES17_S1S_S1S_EEEvvEEEEvNT_6ParamsE --------------------------
	.section	.nv.constant0._ZN7cutlass13device_kernelINS_4gemm6kernel13GemmUniversalIN4cute5tupleIJiiiiEEENS1_10collective13CollectiveMmaINS1_35MainloopSm100TmaUmmaWarpSpecializedILi17ELi2ELi4ENS5_IJNS4_1CILi1EEESB_SB_EEEEENS5_IJNSA_ILi64EEENSA_ILi128EEESE_EEEaNS5_IJlSB_lEEEaSH_NS4_8TiledMMAINS4_8MMA_AtomIJNS4_15SM100_MMA_S8_SSIaaiLi64ELi128ELNS4_4UMMA5MajorE0ELSM_0ELNSL_8SaturateE0EEEEEENS4_6LayoutISC_NS5_IJNSA_ILi0EEESR_SR_EEEEENS5_IJNS4_10UnderscoreESU_SU_EEEEENS4_13SM90_TMA_LOADENS4_14ComposedLayoutINS4_7SwizzleILi2ELi4ELi3EEENS4_18smem_ptr_flag_bitsILi8EEENSQ_INS5_IJNSA_ILi8EEESE_EEENS5_IJSE_SB_EEEEEEEvNS4_8identityESX_S17_vS18_EENS_8epilogue10collective18CollectiveEpilogueINS1A_23Sm100TmaWarpSpecializedILi2ELi2ELi32ELb0ELb0EEEJSG_NS5_IJNSQ_ISE_SB_EES1F_EEEaSH_aSH_NS1A_6fusion15FusionCallbacksIS1E_NS1H_17LinearCombinationIaiaiLNS_15FloatRoundStyleE2EEESG_S1G_JEEENS4_5SM1004TMEM4LOAD26SM100_TMEM_LOAD_16dp32b32xESX_S17_NS4_39AutoVectorizingCopyWithAssumedAlignmentILi128EEENS4_14SM90_TMA_STOREES17_S1S_S1S_EEEvvEEEEvNT_6ParamsE,"a",@progbits
	.sectionflags	@""
	.align	4
.nv.constant0._ZN7cutlass13device_kernelINS_4gemm6kernel13GemmUniversalIN4cute5tupleIJiiiiEEENS1_10collective13CollectiveMmaINS1_35MainloopSm100TmaUmmaWarpSpecializedILi17ELi2ELi4ENS5_IJNS4_1CILi1EEESB_SB_EEEEENS5_IJNSA_ILi64EEENSA_ILi128EEESE_EEEaNS5_IJlSB_lEEEaSH_NS4_8TiledMMAINS4_8MMA_AtomIJNS4_15SM100_MMA_S8_SSIaaiLi64ELi128ELNS4_4UMMA5MajorE0ELSM_0ELNSL_8SaturateE0EEEEEENS4_6LayoutISC_NS5_IJNSA_ILi0EEESR_SR_EEEEENS5_IJNS4_10UnderscoreESU_SU_EEEEENS4_13SM90_TMA_LOADENS4_14ComposedLayoutINS4_7SwizzleILi2ELi4ELi3EEENS4_18smem_ptr_flag_bitsILi8EEENSQ_INS5_IJNSA_ILi8EEESE_EEENS5_IJSE_SB_EEEEEEEvNS4_8identityESX_S17_vS18_EENS_8epilogue10collective18CollectiveEpilogueINS1A_23Sm100TmaWarpSpecializedILi2ELi2ELi32ELb0ELb0EEEJSG_NS5_IJNSQ_ISE_SB_EES1F_EEEaSH_aSH_NS1A_6fusion15FusionCallbacksIS1E_NS1H_17LinearCombinationIaiaiLNS_15FloatRoundStyleE2EEESG_S1G_JEEENS4_5SM1004TMEM4LOAD26SM100_TMEM_LOAD_16dp32b32xESX_S17_NS4_39AutoVectorizingCopyWithAssumedAlignmentILi128EEENS4_14SM90_TMA_STOREES17_S1S_S1S_EEEvvEEEEvNT_6ParamsE:
	.zero		2944


//--------------------- SYMBOLS --------------------------

	.type		.nv.reservedSmem.offset0,@object
	.size		.nv.reservedSmem.offset0,0x4
	.type		.nv.reservedSmem.cap,@object
	.size		.nv.reservedSmem.cap,0x4
	.type		__assertfail,@function
